	.target	sm_90a

	.elftype	@"ET_EXEC"


//--------------------- .note.nv.tkinfo           --------------------------
	.section	.note.nv.tkinfo,"",@"SHT_NOTE"
	.sectionflags	@"SHF_NOTE_NV_TKINFO"
	.tkinfo
        /*0018*/ 	.word	0x00000002
        /*0030*/ 	.string	""
        /*0030*/ 	.string	"ptxas"
        /*0030*/ 	.string	"Cuda compilation tools, release 13.0, V13.0.88"
        /*0030*/ 	.string	"Build cuda_13.0.r13.0/compiler.36424714_0"
        /*0030*/ 	.string	"-arch sm_90a -m 64 "



//--------------------- .note.nv.cuinfo           --------------------------
	.section	.note.nv.cuinfo,"",@"SHT_NOTE"
	.sectionflags	@"SHF_NOTE_NV_CUINFO"
        /*0018*/ 	.short	0x0002
        /*001a*/ 	.short	0x005a
        /*001c*/ 	.short	0x0082
	.zero		2


//--------------------- .nv.info                  --------------------------
	.section	.nv.info,"",@"SHT_CUDA_INFO"
	.align	4


	//----- nvinfo : EIATTR_REGCOUNT
	.align		4
        /*0000*/ 	.byte	0x04, 0x2f
        /*0002*/ 	.short	(.L_15 - .L_14)
	.align		4
.L_14:
        /*0004*/ 	.word	index@(_ZN7cutlass13device_kernelINS_4gemm6kernel13GemmUniversalIN4cute5tupleIJiiiiEEENS1_10collective13CollectiveMmaINS1_34MainloopSm90TmaGmmaWarpSpecializedILi4ENS5_IJNS4_1CILi1EEESB_SB_EEENS1_32KernelTmaWarpSpecializedPingpongEEENS5_IJNSA_ILi64EEENSA_ILi128EEESG_EEENS_6half_tENS5_IJSB_llEEESI_NS5_IJlSB_lEEENS4_8TiledMMAINS4_8MMA_AtomIJNS4_4SM904GMMA26MMA_64x128x16_F32F16F16_SSILNSO_5MajorE1ELSQ_0ELNSO_7ScaleInE1ELSR_1EEEEEENS4_6LayoutISC_NS5_IJNSA_ILi0EEESV_SV_EEEEENS5_IJNS4_10UnderscoreESY_SY_EEEEENS4_13SM90_TMA_LOADENS4_14ComposedLayoutINS4_7SwizzleILi3ELi4ELi3EEENS4_18smem_ptr_flag_bitsILi16EEENSU_INS5_IJSF_NSA_ILi8EEEEEENS5_IJSB_SF_EEEEEEEvNS4_8identityES11_NS12_IS14_S16_NSU_INS5_IJS17_SF_EEENS5_IJSF_SB_EEEEEEEvS1C_EENS_8epilogue10collective6detail29Sm90TmaWarpSpecializedAdapterINS1J_15DefaultEpilogueISI_SK_SK_NS1I_6thread17LinearCombinationISI_Li1EffLNS1N_9ScaleType4KindE0ELNS_15FloatRoundStyleE2ESI_EENS1_15EpilogueDefaultEEEEEvvEEEEvNT_6ParamsE)
        /*0008*/ 	.word	0x000000a8


	//----- nvinfo : EIATTR_FRAME_SIZE
	.align		4
.L_15:
        /*000c*/ 	.byte	0x04, 0x11
        /*000e*/ 	.short	(.L_17 - .L_16)
	.align		4
.L_16:
        /*0010*/ 	.word	index@(_ZN7cutlass13device_kernelINS_4gemm6kernel13GemmUniversalIN4cute5tupleIJiiiiEEENS1_10collective13CollectiveMmaINS1_34MainloopSm90TmaGmmaWarpSpecializedILi4ENS5_IJNS4_1CILi1EEESB_SB_EEENS1_32KernelTmaWarpSpecializedPingpongEEENS5_IJNSA_ILi64EEENSA_ILi128EEESG_EEENS_6half_tENS5_IJSB_llEEESI_NS5_IJlSB_lEEENS4_8TiledMMAINS4_8MMA_AtomIJNS4_4SM904GMMA26MMA_64x128x16_F32F16F16_SSILNSO_5MajorE1ELSQ_0ELNSO_7ScaleInE1ELSR_1EEEEEENS4_6LayoutISC_NS5_IJNSA_ILi0EEESV_SV_EEEEENS5_IJNS4_10UnderscoreESY_SY_EEEEENS4_13SM90_TMA_LOADENS4_14ComposedLayoutINS4_7SwizzleILi3ELi4ELi3EEENS4_18smem_ptr_flag_bitsILi16EEENSU_INS5_IJSF_NSA_ILi8EEEEEENS5_IJSB_SF_EEEEEEEvNS4_8identityES11_NS12_IS14_S16_NSU_INS5_IJS17_SF_EEENS5_IJSF_SB_EEEEEEEvS1C_EENS_8epilogue10collective6detail29Sm90TmaWarpSpecializedAdapterINS1J_15DefaultEpilogueISI_SK_SK_NS1I_6thread17LinearCombinationISI_Li1EffLNS1N_9ScaleType4KindE0ELNS_15FloatRoundStyleE2ESI_EENS1_15EpilogueDefaultEEEEEvvEEEEvNT_6ParamsE)
        /*0014*/ 	.word	0x00000000


	//----- nvinfo : EIATTR_MIN_STACK_SIZE
	.align		4
.L_17:
        /*0018*/ 	.byte	0x04, 0x12
        /*001a*/ 	.short	(.L_19 - .L_18)
	.align		4
.L_18:
        /*001c*/ 	.word	index@(_ZN7cutlass13device_kernelINS_4gemm6kernel13GemmUniversalIN4cute5tupleIJiiiiEEENS1_10collective13CollectiveMmaINS1_34MainloopSm90TmaGmmaWarpSpecializedILi4ENS5_IJNS4_1CILi1EEESB_SB_EEENS1_32KernelTmaWarpSpecializedPingpongEEENS5_IJNSA_ILi64EEENSA_ILi128EEESG_EEENS_6half_tENS5_IJSB_llEEESI_NS5_IJlSB_lEEENS4_8TiledMMAINS4_8MMA_AtomIJNS4_4SM904GMMA26MMA_64x128x16_F32F16F16_SSILNSO_5MajorE1ELSQ_0ELNSO_7ScaleInE1ELSR_1EEEEEENS4_6LayoutISC_NS5_IJNSA_ILi0EEESV_SV_EEEEENS5_IJNS4_10UnderscoreESY_SY_EEEEENS4_13SM90_TMA_LOADENS4_14ComposedLayoutINS4_7SwizzleILi3ELi4ELi3EEENS4_18smem_ptr_flag_bitsILi16EEENSU_INS5_IJSF_NSA_ILi8EEEEEENS5_IJSB_SF_EEEEEEEvNS4_8identityES11_NS12_IS14_S16_NSU_INS5_IJS17_SF_EEENS5_IJSF_SB_EEEEEEEvS1C_EENS_8epilogue10collective6detail29Sm90TmaWarpSpecializedAdapterINS1J_15DefaultEpilogueISI_SK_SK_NS1I_6thread17LinearCombinationISI_Li1EffLNS1N_9ScaleType4KindE0ELNS_15FloatRoundStyleE2ESI_EENS1_15EpilogueDefaultEEEEEvvEEEEvNT_6ParamsE)
        /*0020*/ 	.word	0x00000000
.L_19:


//--------------------- .nv.compat                --------------------------
	.section	.nv.compat,"",@"SHT_CUDA_COMPAT_INFO"
	.align	4
        /*0000*/ 	.byte	0x02, 0x09, 0x01, 0x00, 0x02, 0x02, 0x04, 0x00, 0x02, 0x05, 0x05, 0x00, 0x03, 0x07, 0x01, 0x01
        /*0010*/ 	.byte	0x02, 0x03, 0x01, 0x00, 0x02, 0x06, 0x01, 0x00, 0x04, 0x0b, 0x08, 0x00, 0x00, 0x00, 0x00, 0x00
        /*0020*/ 	.byte	0x00, 0x00, 0x00, 0x00


//--------------------- .nv.info._ZN7cutlass13device_kernelINS_4gemm6kernel13GemmUniversalIN4cute5tupleIJiiiiEEENS1_10collective13CollectiveMmaINS1_34MainloopSm90TmaGmmaWarpSpecializedILi4ENS5_IJNS4_1CILi1EEESB_SB_EEENS1_32KernelTmaWarpSpecializedPingpongEEENS5_IJNSA_ILi64EEENSA_ILi128EEESG_EEENS_6half_tENS5_IJSB_llEEESI_NS5_IJlSB_lEEENS4_8TiledMMAINS4_8MMA_AtomIJNS4_4SM904GMMA26MMA_64x128x16_F32F16F16_SSILNSO_5MajorE1ELSQ_0ELNSO_7ScaleInE1ELSR_1EEEEEENS4_6LayoutISC_NS5_IJNSA_ILi0EEESV_SV_EEEEENS5_IJNS4_10UnderscoreESY_SY_EEEEENS4_13SM90_TMA_LOADENS4_14ComposedLayoutINS4_7SwizzleILi3ELi4ELi3EEENS4_18smem_ptr_flag_bitsILi16EEENSU_INS5_IJSF_NSA_ILi8EEEEEENS5_IJSB_SF_EEEEEEEvNS4_8identityES11_NS12_IS14_S16_NSU_INS5_IJS17_SF_EEENS5_IJSF_SB_EEEEEEEvS1C_EENS_8epilogue10collective6detail29Sm90TmaWarpSpecializedAdapterINS1J_15DefaultEpilogueISI_SK_SK_NS1I_6thread17LinearCombinationISI_Li1EffLNS1N_9ScaleType4KindE0ELNS_15FloatRoundStyleE2ESI_EENS1_15EpilogueDefaultEEEEEvvEEEEvNT_6ParamsE --------------------------
	.section	.nv.info._ZN7cutlass13device_kernelINS_4gemm6kernel13GemmUniversalIN4cute5tupleIJiiiiEEENS1_10collective13CollectiveMmaINS1_34MainloopSm90TmaGmmaWarpSpecializedILi4ENS5_IJNS4_1CILi1EEESB_SB_EEENS1_32KernelTmaWarpSpecializedPingpongEEENS5_IJNSA_ILi64EEENSA_ILi128EEESG_EEENS_6half_tENS5_IJSB_llEEESI_NS5_IJlSB_lEEENS4_8TiledMMAINS4_8MMA_AtomIJNS4_4SM904GMMA26MMA_64x128x16_F32F16F16_SSILNSO_5MajorE1ELSQ_0ELNSO_7ScaleInE1ELSR_1EEEEEENS4_6LayoutISC_NS5_IJNSA_ILi0EEESV_SV_EEEEENS5_IJNS4_10UnderscoreESY_SY_EEEEENS4_13SM90_TMA_LOADENS4_14ComposedLayoutINS4_7SwizzleILi3ELi4ELi3EEENS4_18smem_ptr_flag_bitsILi16EEENSU_INS5_IJSF_NSA_ILi8EEEEEENS5_IJSB_SF_EEEEEEEvNS4_8identityES11_NS12_IS14_S16_NSU_INS5_IJS17_SF_EEENS5_IJSF_SB_EEEEEEEvS1C_EENS_8epilogue10collective6detail29Sm90TmaWarpSpecializedAdapterINS1J_15DefaultEpilogueISI_SK_SK_NS1I_6thread17LinearCombinationISI_Li1EffLNS1N_9ScaleType4KindE0ELNS_15FloatRoundStyleE2ESI_EENS1_15EpilogueDefaultEEEEEvvEEEEvNT_6ParamsE,"",@"SHT_CUDA_INFO"
	.sectionflags	@""
	.align	4


	//----- nvinfo : EIATTR_CUDA_API_VERSION
	.align		4
        /*0000*/ 	.byte	0x04, 0x37
        /*0002*/ 	.short	(.L_21 - .L_20)
.L_20:
        /*0004*/ 	.word	0x00000082


	//----- nvinfo : EIATTR_KPARAM_INFO
	.align		4
.L_21:
        /*0008*/ 	.byte	0x04, 0x17
        /*000a*/ 	.short	(.L_23 - .L_22)
.L_22:
        /*000c*/ 	.word	0x00000000
        /*0010*/ 	.short	0x0000
        /*0012*/ 	.short	0x0070
        /*0014*/ 	.byte	0x00, 0xf0, 0x01, 0x10


	//----- nvinfo : EIATTR_SPARSE_MMA_MASK
	.align		4
.L_23:
        /*0018*/ 	.byte	0x03, 0x50
        /*001a*/ 	.short	0x0000


	//----- nvinfo : EIATTR_MAXREG_COUNT
	.align		4
        /*001c*/ 	.byte	0x03, 0x1b
        /*001e*/ 	.short	0x00a8


	//----- nvinfo : EIATTR_NUM_BARRIERS
	.align		4
        /*0020*/ 	.byte	0x02, 0x4c
        /*0022*/ 	.byte	0x01
	.zero		1


	//----- nvinfo : EIATTR_EXTERNS
	.align		4
        /*0024*/ 	.byte	0x04, 0x0f
        /*0026*/ 	.short	(.L_25 - .L_24)


	//   ....[0]....
	.align		4
.L_24:
        /*0028*/ 	.word	index@(__assertfail)


	//----- nvinfo : EIATTR_MERCURY_ISA_VERSION
	.align		4
.L_25:
        /*002c*/ 	.byte	0x03, 0x5f
        /*002e*/ 	.short	0x0101


	//----- nvinfo : EIATTR_INT_WARP_WIDE_INSTR_OFFSETS
	.align		4
        /*0030*/ 	.byte	0x04, 0x31
        /*0032*/ 	.short	(.L_27 - .L_26)


	//   ....[0]....
.L_26:
        /*0034*/ 	.word	0x00000470


	//   ....[1]....
        /*0038*/ 	.word	0x00000490


	//   ....[2]....
        /*003c*/ 	.word	0x00000510


	//   ....[3]....
        /*0040*/ 	.word	0x00000520


	//   ....[4]....
        /*0044*/ 	.word	0x00000530


	//   ....[5]....
        /*0048*/ 	.word	0x00000550


	//   ....[6]....
        /*004c*/ 	.word	0x000005b0


	//   ....[7]....
        /*0050*/ 	.word	0x000005d0


	//----- nvinfo : EIATTR_COOP_GROUP_MASK_REGIDS
	.align		4
.L_27:
        /*0054*/ 	.byte	0x04, 0x29
        /*0056*/ 	.short	(.L_29 - .L_28)


	//   ....[0]....
.L_28:
        /*0058*/ 	.word	0xffffffff


	//   ....[1]....
        /*005c*/ 	.word	0xffffffff


	//   ....[2]....
        /*0060*/ 	.word	0xffffffff


	//   ....[3]....
        /*0064*/ 	.word	0xffffffff


	//   ....[4]....
        /*0068*/ 	.word	0xffffffff


	//   ....[5]....
        /*006c*/ 	.word	0xffffffff


	//----- nvinfo : EIATTR_COOP_GROUP_INSTR_OFFSETS
	.align		4
.L_29:
        /*0070*/ 	.byte	0x04, 0x28
        /*0072*/ 	.short	(.L_31 - .L_30)


	//   ....[0]....
.L_30:
        /*0074*/ 	.word	0x00000050


	//   ....[1]....
        /*0078*/ 	.word	0x00000080


	//   ....[2]....
        /*007c*/ 	.word	0x00000180


	//   ....[3]....
        /*0080*/ 	.word	0x00000390


	//   ....[4]....
        /*0084*/ 	.word	0x000003d0


	//   ....[5]....
        /*0088*/ 	.word	0x00000410


	//----- nvinfo : EIATTR_REG_RECONFIG
	.align		4
.L_31:
        /*008c*/ 	.byte	0x01, 0x54
	.zero		2


	//----- nvinfo : EIATTR_SYSCALL_OFFSETS
	.align		4
        /*0090*/ 	.byte	0x04, 0x46
        /*0092*/ 	.short	(.L_33 - .L_32)


	//   ....[0]....
.L_32:
        /*0094*/ 	.word	0x00001770


	//----- nvinfo : EIATTR_MBARRIER_INSTR_OFFSETS
	.align		4
.L_33:
        /*0098*/ 	.byte	0x04, 0x39
        /*009a*/ 	.short	(.L_35 - .L_34)


	//   ....[0]....
.L_34:
        /*009c*/ 	.word	0x00000300
        /*00a0*/ 	.word	0x000000ff
        /*00a4*/ 	.word	0x00000000
        /*00a8*/ 	.short	0x0100
        /*00aa*/ 	.byte	0x09
	.zero		1


	//   ....[1]....
        /*00ac*/ 	.word	0x00000310
        /*00b0*/ 	.word	0x000000ff
        /*00b4*/ 	.word	0x00000020
        /*00b8*/ 	.short	0x0100
        /*00ba*/ 	.byte	0x09
	.zero		1


	//   ....[2]....
        /*00bc*/ 	.word	0x00000320
        /*00c0*/ 	.word	0x000000ff
        /*00c4*/ 	.word	0x00000008
        /*00c8*/ 	.short	0x0100
        /*00ca*/ 	.byte	0x09
	.zero		1


	//   ....[3]....
        /*00cc*/ 	.word	0x00000330
        /*00d0*/ 	.word	0x000000ff
        /*00d4*/ 	.word	0x00000028
        /*00d8*/ 	.short	0x0100
        /*00da*/ 	.byte	0x09
	.zero		1


	//   ....[4]....
        /*00dc*/ 	.word	0x00000340
        /*00e0*/ 	.word	0x000000ff
        /*00e4*/ 	.word	0x00000010
        /*00e8*/ 	.short	0x0100
        /*00ea*/ 	.byte	0x09
	.zero		1


	//   ....[5]....
        /*00ec*/ 	.word	0x00000350
        /*00f0*/ 	.word	0x000000ff
        /*00f4*/ 	.word	0x00000030
        /*00f8*/ 	.short	0x0100
        /*00fa*/ 	.byte	0x09
	.zero		1


	//   ....[6]....
        /*00fc*/ 	.word	0x00000360
        /*0100*/ 	.word	0x000000ff
        /*0104*/ 	.word	0x00000018
        /*0108*/ 	.short	0x0100
        /*010a*/ 	.byte	0x09
	.zero		1


	//   ....[7]....
        /*010c*/ 	.word	0x00000370
        /*0110*/ 	.word	0x000000ff
        /*0114*/ 	.word	0x00000038
        /*0118*/ 	.short	0x0100
        /*011a*/ 	.byte	0x09
	.zero		1


	//   ....[8]....
        /*011c*/ 	.word	0x000005f0
        /*0120*/ 	.word	0x000000ff
        /*0124*/ 	.word	0x00000070
        /*0128*/ 	.short	0x0100
        /*012a*/ 	.byte	0x09
	.zero		1


	//   ....[9]....
        /*012c*/ 	.word	0x00000600
        /*0130*/ 	.word	0x000000ff
        /*0134*/ 	.word	0x00000078
        /*0138*/ 	.short	0x0100
        /*013a*/ 	.byte	0x09
	.zero		1


	//   ....[10]....
        /*013c*/ 	.word	0x00000640
        /*0140*/ 	.word	0x000000ff
        /*0144*/ 	.word	0x00000050
        /*0148*/ 	.short	0x0100
        /*014a*/ 	.byte	0x0a
	.zero		1


	//   ....[11]....
        /*014c*/ 	.word	0x00000660
        /*0150*/ 	.word	0x000000ff
        /*0154*/ 	.word	0x00000058
        /*0158*/ 	.short	0x0100
        /*015a*/ 	.byte	0x0a
	.zero		1


	//   ....[12]....
        /*015c*/ 	.word	0x00000670
        /*0160*/ 	.word	0x000000ff
        /*0164*/ 	.word	0x00000060
        /*0168*/ 	.short	0x0100
        /*016a*/ 	.byte	0x0a
	.zero		1


	//   ....[13]....
        /*016c*/ 	.word	0x00000680
        /*0170*/ 	.word	0x000000ff
        /*0174*/ 	.word	0x00000068
        /*0178*/ 	.short	0x0100
        /*017a*/ 	.byte	0x0a
	.zero		1


	//   ....[14]....
        /*017c*/ 	.word	0x00001630
        /*0180*/ 	.word	0x0000005f
        /*0184*/ 	.word	0xfffffff8
        /*0188*/ 	.short	0x010a
        /*018a*/ 	.byte	0x3f
	.zero		1


	//   ....[15]....
        /*018c*/ 	.word	0x00001800
        /*0190*/ 	.word	0x00000003
        /*0194*/ 	.word	0x00000000
        /*0198*/ 	.short	0x010a
        /*019a*/ 	.byte	0x3f
	.zero		1


	//   ....[16]....
        /*019c*/ 	.word	0x00001860
        /*01a0*/ 	.word	0x00000003
        /*01a4*/ 	.word	0x00000000
        /*01a8*/ 	.short	0x010a
        /*01aa*/ 	.byte	0x3f
	.zero		1


	//   ....[17]....
        /*01ac*/ 	.word	0x00001d70
        /*01b0*/ 	.word	0x000000ff
        /*01b4*/ 	.word	0x00000000
        /*01b8*/ 	.short	0x010a
        /*01ba*/ 	.byte	0x04
	.zero		1


	//   ....[18]....
        /*01bc*/ 	.word	0x00001db0
        /*01c0*/ 	.word	0x000000ff
        /*01c4*/ 	.word	0x00000000
        /*01c8*/ 	.short	0x010a
        /*01ca*/ 	.byte	0x04
	.zero		1


	//   ....[19]....
        /*01cc*/ 	.word	0x000021e0
        /*01d0*/ 	.word	0x000000ff
        /*01d4*/ 	.word	0x00000000
        /*01d8*/ 	.short	0x0101
        /*01da*/ 	.byte	0x04
	.zero		1


	//   ....[20]....
        /*01dc*/ 	.word	0x000022d0
        /*01e0*/ 	.word	0x00000063
        /*01e4*/ 	.word	0x00000000
        /*01e8*/ 	.short	0x0101
        /*01ea*/ 	.byte	0x32
	.zero		1


	//   ....[21]....
        /*01ec*/ 	.word	0x00002390
        /*01f0*/ 	.word	0x000000ff
        /*01f4*/ 	.word	0x00000000
        /*01f8*/ 	.short	0x0101
        /*01fa*/ 	.byte	0x04
	.zero		1


	//   ....[22]....
        /*01fc*/ 	.word	0x000023e0
        /*0200*/ 	.word	0x0000005f
        /*0204*/ 	.word	0x00000008
        /*0208*/ 	.short	0x010a
        /*020a*/ 	.byte	0x3f
	.zero		1


	//   ....[23]....
        /*020c*/ 	.word	0x000064e0
        /*0210*/ 	.word	0x00000060
        /*0214*/ 	.word	0x00000000
        /*0218*/ 	.short	0x0101
        /*021a*/ 	.byte	0x32
	.zero		1


	//   ....[24]....
        /*021c*/ 	.word	0x00006ef0
        /*0220*/ 	.word	0x00000007
        /*0224*/ 	.word	0x00000020
        /*0228*/ 	.short	0x010a
        /*022a*/ 	.byte	0x3f
	.zero		1


	//   ....[25]....
        /*022c*/ 	.word	0x000072f0
        /*0230*/ 	.word	0x00000003
        /*0234*/ 	.word	0x00000078
        /*0238*/ 	.short	0x0101
        /*023a*/ 	.byte	0x3f
	.zero		1


	//   ....[26]....
        /*023c*/ 	.word	0x00007a60
        /*0240*/ 	.word	0x00000007
        /*0244*/ 	.word	0x00000000
        /*0248*/ 	.short	0x010a
        /*024a*/ 	.byte	0x3f
	.zero		1


	//   ....[27]....
        /*024c*/ 	.word	0x00007ae0
        /*0250*/ 	.word	0x00000009
        /*0254*/ 	.word	0x00000000
        /*0258*/ 	.short	0x010a
        /*025a*/ 	.byte	0x3f
	.zero		1


	//   ....[28]....
        /*025c*/ 	.word	0x00007b70
        /*0260*/ 	.word	0x00000006
        /*0264*/ 	.word	0x00000000
        /*0268*/ 	.short	0x010a
        /*026a*/ 	.byte	0x3f
	.zero		1


	//   ....[29]....
        /*026c*/ 	.word	0x00007c00
        /*0270*/ 	.word	0x00000003
        /*0274*/ 	.word	0x00000000
        /*0278*/ 	.short	0x010a
        /*027a*/ 	.byte	0x3f
	.zero		1


	//   ....[30]....
        /*027c*/ 	.word	0x00007c60
        /*0280*/ 	.word	0x0000005f
        /*0284*/ 	.word	0xfffffff8
        /*0288*/ 	.short	0x010a
        /*028a*/ 	.byte	0x3f
	.zero		1


	//   ....[31]....
        /*028c*/ 	.word	0x00007cb0
        /*0290*/ 	.word	0x00000003
        /*0294*/ 	.word	0x00000000
        /*0298*/ 	.short	0x010a
        /*029a*/ 	.byte	0x3f
	.zero		1


	//   ....[32]....
        /*029c*/ 	.word	0x00007d10
        /*02a0*/ 	.word	0x00000004
        /*02a4*/ 	.word	0x00000000
        /*02a8*/ 	.short	0x010a
        /*02aa*/ 	.byte	0x3f
	.zero		1


	//   ....[33]....
        /*02ac*/ 	.word	0x00007d60
        /*02b0*/ 	.word	0x0000005f
        /*02b4*/ 	.word	0x00000008
        /*02b8*/ 	.short	0x010a
        /*02ba*/ 	.byte	0x3f
	.zero		1


	//   ....[34]....
        /*02bc*/ 	.word	0x00007e30
        /*02c0*/ 	.word	0x00000007
        /*02c4*/ 	.word	0x00000020
        /*02c8*/ 	.short	0x010a
        /*02ca*/ 	.byte	0x3f
	.zero		1


	//   ....[35]....
        /*02cc*/ 	.word	0x00007f00
        /*02d0*/ 	.word	0x00000007
        /*02d4*/ 	.word	0x00000000
        /*02d8*/ 	.short	0x010a
        /*02da*/ 	.byte	0x3f
	.zero		1


	//   ....[36]....
        /*02dc*/ 	.word	0x00007f50
        /*02e0*/ 	.word	0x00000009
        /*02e4*/ 	.word	0x00000000
        /*02e8*/ 	.short	0x010a
        /*02ea*/ 	.byte	0x3f
	.zero		1


	//   ....[37]....
        /*02ec*/ 	.word	0x00007fa0
        /*02f0*/ 	.word	0x00000006
        /*02f4*/ 	.word	0x00000000
        /*02f8*/ 	.short	0x010a
        /*02fa*/ 	.byte	0x3f
	.zero		1


	//----- nvinfo : EIATTR_NUM_MBARRIERS
	.align		4
.L_35:
        /*02fc*/ 	.byte	0x03, 0x38
        /*02fe*/ 	.short	0x000e


	//----- nvinfo : EIATTR_EXIT_INSTR_OFFSETS
	.align		4
        /*0300*/ 	.byte	0x04, 0x1c
        /*0302*/ 	.short	(.L_37 - .L_36)


	//   ....[0]....
.L_36:
        /*0304*/ 	.word	0x00001240


	//   ....[1]....
        /*0308*/ 	.word	0x000012a0


	//   ....[2]....
        /*030c*/ 	.word	0x00006c20


	//   ....[3]....
        /*0310*/ 	.word	0x00006c50


	//   ....[4]....
        /*0314*/ 	.word	0x00007c50


	//----- nvinfo : EIATTR_MAX_THREADS
	.align		4
.L_37:
        /*0318*/ 	.byte	0x04, 0x05
        /*031a*/ 	.short	(.L_39 - .L_38)
.L_38:
        /*031c*/ 	.word	0x00000180
        /*0320*/ 	.word	0x00000001
        /*0324*/ 	.word	0x00000001


	//----- nvinfo : EIATTR_CRS_STACK_SIZE
	.align		4
.L_39:
        /*0328*/ 	.byte	0x04, 0x1e
        /*032a*/ 	.short	(.L_41 - .L_40)
.L_40:
        /*032c*/ 	.word	0x00000000


	//----- nvinfo : EIATTR_CBANK_PARAM_SIZE
	.align		4
.L_41:
        /*0330*/ 	.byte	0x03, 0x19
        /*0332*/ 	.short	0x0470


	//----- nvinfo : EIATTR_PARAM_CBANK
	.align		4
        /*0334*/ 	.byte	0x04, 0x0a
        /*0336*/ 	.short	(.L_43 - .L_42)
	.align		4
.L_42:
        /*0338*/ 	.word	index@(.nv.constant0._ZN7cutlass13device_kernelINS_4gemm6kernel13GemmUniversalIN4cute5tupleIJiiiiEEENS1_10collective13CollectiveMmaINS1_34MainloopSm90TmaGmmaWarpSpecializedILi4ENS5_IJNS4_1CILi1EEESB_SB_EEENS1_32KernelTmaWarpSpecializedPingpongEEENS5_IJNSA_ILi64EEENSA_ILi128EEESG_EEENS_6half_tENS5_IJSB_llEEESI_NS5_IJlSB_lEEENS4_8TiledMMAINS4_8MMA_AtomIJNS4_4SM904GMMA26MMA_64x128x16_F32F16F16_SSILNSO_5MajorE1ELSQ_0ELNSO_7ScaleInE1ELSR_1EEEEEENS4_6LayoutISC_NS5_IJNSA_ILi0EEESV_SV_EEEEENS5_IJNS4_10UnderscoreESY_SY_EEEEENS4_13SM90_TMA_LOADENS4_14ComposedLayoutINS4_7SwizzleILi3ELi4ELi3EEENS4_18smem_ptr_flag_bitsILi16EEENSU_INS5_IJSF_NSA_ILi8EEEEEENS5_IJSB_SF_EEEEEEEvNS4_8identityES11_NS12_IS14_S16_NSU_INS5_IJS17_SF_EEENS5_IJSF_SB_EEEEEEEvS1C_EENS_8epilogue10collective6detail29Sm90TmaWarpSpecializedAdapterINS1J_15DefaultEpilogueISI_SK_SK_NS1I_6thread17LinearCombinationISI_Li1EffLNS1N_9ScaleType4KindE0ELNS_15FloatRoundStyleE2ESI_EENS1_15EpilogueDefaultEEEEEvvEEEEvNT_6ParamsE)
        /*033c*/ 	.short	0x0210
        /*033e*/ 	.short	0x0470


	//----- nvinfo : EIATTR_SW_WAR
	.align		4
.L_43:
        /*0340*/ 	.byte	0x04, 0x36
        /*0342*/ 	.short	(.L_45 - .L_44)
.L_44:
        /*0344*/ 	.word	0x00000008
.L_45:


//--------------------- .nv.callgraph             --------------------------
	.section	.nv.callgraph,"",@"SHT_CUDA_CALLGRAPH"
	.align	4
	.sectionentsize	8
	.align		4
        /*0000*/ 	.word	0x00000000
	.align		4
        /*0004*/ 	.word	0xffffffff
	.align		4
        /*0008*/ 	.word	index@(_ZN7cutlass13device_kernelINS_4gemm6kernel13GemmUniversalIN4cute5tupleIJiiiiEEENS1_10collective13CollectiveMmaINS1_34MainloopSm90TmaGmmaWarpSpecializedILi4ENS5_IJNS4_1CILi1EEESB_SB_EEENS1_32KernelTmaWarpSpecializedPingpongEEENS5_IJNSA_ILi64EEENSA_ILi128EEESG_EEENS_6half_tENS5_IJSB_llEEESI_NS5_IJlSB_lEEENS4_8TiledMMAINS4_8MMA_AtomIJNS4_4SM904GMMA26MMA_64x128x16_F32F16F16_SSILNSO_5MajorE1ELSQ_0ELNSO_7ScaleInE1ELSR_1EEEEEENS4_6LayoutISC_NS5_IJNSA_ILi0EEESV_SV_EEEEENS5_IJNS4_10UnderscoreESY_SY_EEEEENS4_13SM90_TMA_LOADENS4_14ComposedLayoutINS4_7SwizzleILi3ELi4ELi3EEENS4_18smem_ptr_flag_bitsILi16EEENSU_INS5_IJSF_NSA_ILi8EEEEEENS5_IJSB_SF_EEEEEEEvNS4_8identityES11_NS12_IS14_S16_NSU_INS5_IJS17_SF_EEENS5_IJSF_SB_EEEEEEEvS1C_EENS_8epilogue10collective6detail29Sm90TmaWarpSpecializedAdapterINS1J_15DefaultEpilogueISI_SK_SK_NS1I_6thread17LinearCombinationISI_Li1EffLNS1N_9ScaleType4KindE0ELNS_15FloatRoundStyleE2ESI_EENS1_15EpilogueDefaultEEEEEvvEEEEvNT_6ParamsE)
	.align		4
        /*000c*/ 	.word	index@(__assertfail)
	.align		4
        /*0010*/ 	.word	0x00000000
	.align		4
        /*0014*/ 	.word	0xfffffffe
	.align		4
        /*0018*/ 	.word	0x00000000
	.align		4
        /*001c*/ 	.word	0xfffffffd
	.align		4
        /*0020*/ 	.word	0x00000000
	.align		4
        /*0024*/ 	.word	0xfffffffc


//--------------------- .nv.constant4             --------------------------
	.section	.nv.constant4,"a",@progbits
	.align	8
	.align		8
.nv.constant4:
        /*0000*/ 	.dword	__assertfail
	.align		8
        /*0008*/ 	.dword	__unnamed_1
	.align		8
        /*0010*/ 	.dword	_ZN40_INTERNAL_2cf877eb_4_k_cu_06d118e0_174384cuda3std3__45__cpo5beginE
	.align		8
        /*0018*/ 	.dword	_ZN40_INTERNAL_2cf877eb_4_k_cu_06d118e0_174384cuda3std3__45__cpo3endE
	.align		8
        /*0020*/ 	.dword	_ZN40_INTERNAL_2cf877eb_4_k_cu_06d118e0_174384cuda3std3__45__cpo6cbeginE
	.align		8
        /*0028*/ 	.dword	_ZN40_INTERNAL_2cf877eb_4_k_cu_06d118e0_174384cuda3std3__45__cpo4cendE
	.align		8
        /*0030*/ 	.dword	_ZN40_INTERNAL_2cf877eb_4_k_cu_06d118e0_174384cuda3std3__442_GLOBAL__N__2cf877eb_4_k_cu_06d118e0_174386ignoreE
	.align		8
        /*0038*/ 	.dword	_ZN40_INTERNAL_2cf877eb_4_k_cu_06d118e0_174384cuda3std3__419piecewise_constructE
	.align		8
        /*0040*/ 	.dword	_ZN40_INTERNAL_2cf877eb_4_k_cu_06d118e0_174384cuda3std3__48in_placeE
	.align		8
        /*0048*/ 	.dword	_ZN40_INTERNAL_2cf877eb_4_k_cu_06d118e0_174384cuda3std6ranges3__45__cpo4swapE
	.align		8
        /*0050*/ 	.dword	_ZN40_INTERNAL_2cf877eb_4_k_cu_06d118e0_174384cuda3std6ranges3__45__cpo9iter_moveE
	.align		8
        /*0058*/ 	.dword	_ZN40_INTERNAL_2cf877eb_4_k_cu_06d118e0_174384cute7productE
	.align		8
        /*0060*/ 	.dword	_ZN40_INTERNAL_2cf877eb_4_k_cu_06d118e0_174384cute1_E
	.align		8
        /*0068*/ 	.dword	$str$22
	.align		8
        /*0070*/ 	.dword	$str$23


//--------------------- .text._ZN7cutlass13device_kernelINS_4gemm6kernel13GemmUniversalIN4cute5tupleIJiiiiEEENS1_10collective13CollectiveMmaINS1_34MainloopSm90TmaGmmaWarpSpecializedILi4ENS5_IJNS4_1CILi1EEESB_SB_EEENS1_32KernelTmaWarpSpecializedPingpongEEENS5_IJNSA_ILi64EEENSA_ILi128EEESG_EEENS_6half_tENS5_IJSB_llEEESI_NS5_IJlSB_lEEENS4_8TiledMMAINS4_8MMA_AtomIJNS4_4SM904GMMA26MMA_64x128x16_F32F16F16_SSILNSO_5MajorE1ELSQ_0ELNSO_7ScaleInE1ELSR_1EEEEEENS4_6LayoutISC_NS5_IJNSA_ILi0EEESV_SV_EEEEENS5_IJNS4_10UnderscoreESY_SY_EEEEENS4_13SM90_TMA_LOADENS4_14ComposedLayoutINS4_7SwizzleILi3ELi4ELi3EEENS4_18smem_ptr_flag_bitsILi16EEENSU_INS5_IJSF_NSA_ILi8EEEEEENS5_IJSB_SF_EEEEEEEvNS4_8identityES11_NS12_IS14_S16_NSU_INS5_IJS17_SF_EEENS5_IJSF_SB_EEEEEEEvS1C_EENS_8epilogue10collective6detail29Sm90TmaWarpSpecializedAdapterINS1J_15DefaultEpilogueISI_SK_SK_NS1I_6thread17LinearCombinationISI_Li1EffLNS1N_9ScaleType4KindE0ELNS_15FloatRoundStyleE2ESI_EENS1_15EpilogueDefaultEEEEEvvEEEEvNT_6ParamsE --------------------------
	.section	.text._ZN7cutlass13device_kernelINS_4gemm6kernel13GemmUniversalIN4cute5tupleIJiiiiEEENS1_10collective13CollectiveMmaINS1_34MainloopSm90TmaGmmaWarpSpecializedILi4ENS5_IJNS4_1CILi1EEESB_SB_EEENS1_32KernelTmaWarpSpecializedPingpongEEENS5_IJNSA_ILi64EEENSA_ILi128EEESG_EEENS_6half_tENS5_IJSB_llEEESI_NS5_IJlSB_lEEENS4_8TiledMMAINS4_8MMA_AtomIJNS4_4SM904GMMA26MMA_64x128x16_F32F16F16_SSILNSO_5MajorE1ELSQ_0ELNSO_7ScaleInE1ELSR_1EEEEEENS4_6LayoutISC_NS5_IJNSA_ILi0EEESV_SV_EEEEENS5_IJNS4_10UnderscoreESY_SY_EEEEENS4_13SM90_TMA_LOADENS4_14ComposedLayoutINS4_7SwizzleILi3ELi4ELi3EEENS4_18smem_ptr_flag_bitsILi16EEENSU_INS5_IJSF_NSA_ILi8EEEEEENS5_IJSB_SF_EEEEEEEvNS4_8identityES11_NS12_IS14_S16_NSU_INS5_IJS17_SF_EEENS5_IJSF_SB_EEEEEEEvS1C_EENS_8epilogue10collective6detail29Sm90TmaWarpSpecializedAdapterINS1J_15DefaultEpilogueISI_SK_SK_NS1I_6thread17LinearCombinationISI_Li1EffLNS1N_9ScaleType4KindE0ELNS_15FloatRoundStyleE2ESI_EENS1_15EpilogueDefaultEEEEEvvEEEEvNT_6ParamsE,"ax",@progbits
	.align	128
.text._ZN7cutlass13device_kernelINS_4gemm6kernel13GemmUniversalIN4cute5tupleIJiiiiEEENS1_10collective13CollectiveMmaINS1_34MainloopSm90TmaGmmaWarpSpecializedILi4ENS5_IJNS4_1CILi1EEESB_SB_EEENS1_32KernelTmaWarpSpecializedPingpongEEENS5_IJNSA_ILi64EEENSA_ILi128EEESG_EEENS_6half_tENS5_IJSB_llEEESI_NS5_IJlSB_lEEENS4_8TiledMMAINS4_8MMA_AtomIJNS4_4SM904GMMA26MMA_64x128x16_F32F16F16_SSILNSO_5MajorE1ELSQ_0ELNSO_7ScaleInE1ELSR_1EEEEEENS4_6LayoutISC_NS5_IJNSA_ILi0EEESV_SV_EEEEENS5_IJNS4_10UnderscoreESY_SY_EEEEENS4_13SM90_TMA_LOADENS4_14ComposedLayoutINS4_7SwizzleILi3ELi4ELi3EEENS4_18smem_ptr_flag_bitsILi16EEENSU_INS5_IJSF_NSA_ILi8EEEEEENS5_IJSB_SF_EEEEEEEvNS4_8identityES11_NS12_IS14_S16_NSU_INS5_IJS17_SF_EEENS5_IJSF_SB_EEEEEEEvS1C_EENS_8epilogue10collective6detail29Sm90TmaWarpSpecializedAdapterINS1J_15DefaultEpilogueISI_SK_SK_NS1I_6thread17LinearCombinationISI_Li1EffLNS1N_9ScaleType4KindE0ELNS_15FloatRoundStyleE2ESI_EENS1_15EpilogueDefaultEEEEEvvEEEEvNT_6ParamsE:
        .type           _ZN7cutlass13device_kernelINS_4gemm6kernel13GemmUniversalIN4cute5tupleIJiiiiEEENS1_10collective13CollectiveMmaINS1_34MainloopSm90TmaGmmaWarpSpecializedILi4ENS5_IJNS4_1CILi1EEESB_SB_EEENS1_32KernelTmaWarpSpecializedPingpongEEENS5_IJNSA_ILi64EEENSA_ILi128EEESG_EEENS_6half_tENS5_IJSB_llEEESI_NS5_IJlSB_lEEENS4_8TiledMMAINS4_8MMA_AtomIJNS4_4SM904GMMA26MMA_64x128x16_F32F16F16_SSILNSO_5MajorE1ELSQ_0ELNSO_7ScaleInE1ELSR_1EEEEEENS4_6LayoutISC_NS5_IJNSA_ILi0EEESV_SV_EEEEENS5_IJNS4_10UnderscoreESY_SY_EEEEENS4_13SM90_TMA_LOADENS4_14ComposedLayoutINS4_7SwizzleILi3ELi4ELi3EEENS4_18smem_ptr_flag_bitsILi16EEENSU_INS5_IJSF_NSA_ILi8EEEEEENS5_IJSB_SF_EEEEEEEvNS4_8identityES11_NS12_IS14_S16_NSU_INS5_IJS17_SF_EEENS5_IJSF_SB_EEEEEEEvS1C_EENS_8epilogue10collective6detail29Sm90TmaWarpSpecializedAdapterINS1J_15DefaultEpilogueISI_SK_SK_NS1I_6thread17LinearCombinationISI_Li1EffLNS1N_9ScaleType4KindE0ELNS_15FloatRoundStyleE2ESI_EENS1_15EpilogueDefaultEEEEEvvEEEEvNT_6ParamsE,@function
        .size           _ZN7cutlass13device_kernelINS_4gemm6kernel13GemmUniversalIN4cute5tupleIJiiiiEEENS1_10collective13CollectiveMmaINS1_34MainloopSm90TmaGmmaWarpSpecializedILi4ENS5_IJNS4_1CILi1EEESB_SB_EEENS1_32KernelTmaWarpSpecializedPingpongEEENS5_IJNSA_ILi64EEENSA_ILi128EEESG_EEENS_6half_tENS5_IJSB_llEEESI_NS5_IJlSB_lEEENS4_8TiledMMAINS4_8MMA_AtomIJNS4_4SM904GMMA26MMA_64x128x16_F32F16F16_SSILNSO_5MajorE1ELSQ_0ELNSO_7ScaleInE1ELSR_1EEEEEENS4_6LayoutISC_NS5_IJNSA_ILi0EEESV_SV_EEEEENS5_IJNS4_10UnderscoreESY_SY_EEEEENS4_13SM90_TMA_LOADENS4_14ComposedLayoutINS4_7SwizzleILi3ELi4ELi3EEENS4_18smem_ptr_flag_bitsILi16EEENSU_INS5_IJSF_NSA_ILi8EEEEEENS5_IJSB_SF_EEEEEEEvNS4_8identityES11_NS12_IS14_S16_NSU_INS5_IJS17_SF_EEENS5_IJSF_SB_EEEEEEEvS1C_EENS_8epilogue10collective6detail29Sm90TmaWarpSpecializedAdapterINS1J_15DefaultEpilogueISI_SK_SK_NS1I_6thread17LinearCombinationISI_Li1EffLNS1N_9ScaleType4KindE0ELNS_15FloatRoundStyleE2ESI_EENS1_15EpilogueDefaultEEEEEvvEEEEvNT_6ParamsE,(.L_x_196 - _ZN7cutlass13device_kernelINS_4gemm6kernel13GemmUniversalIN4cute5tupleIJiiiiEEENS1_10collective13CollectiveMmaINS1_34MainloopSm90TmaGmmaWarpSpecializedILi4ENS5_IJNS4_1CILi1EEESB_SB_EEENS1_32KernelTmaWarpSpecializedPingpongEEENS5_IJNSA_ILi64EEENSA_ILi128EEESG_EEENS_6half_tENS5_IJSB_llEEESI_NS5_IJlSB_lEEENS4_8TiledMMAINS4_8MMA_AtomIJNS4_4SM904GMMA26MMA_64x128x16_F32F16F16_SSILNSO_5MajorE1ELSQ_0ELNSO_7ScaleInE1ELSR_1EEEEEENS4_6LayoutISC_NS5_IJNSA_ILi0EEESV_SV_EEEEENS5_IJNS4_10UnderscoreESY_SY_EEEEENS4_13SM90_TMA_LOADENS4_14ComposedLayoutINS4_7SwizzleILi3ELi4ELi3EEENS4_18smem_ptr_flag_bitsILi16EEENSU_INS5_IJSF_NSA_ILi8EEEEEENS5_IJSB_SF_EEEEEEEvNS4_8identityES11_NS12_IS14_S16_NSU_INS5_IJS17_SF_EEENS5_IJSF_SB_EEEEEEEvS1C_EENS_8epilogue10collective6detail29Sm90TmaWarpSpecializedAdapterINS1J_15DefaultEpilogueISI_SK_SK_NS1I_6thread17LinearCombinationISI_Li1EffLNS1N_9ScaleType4KindE0ELNS_15FloatRoundStyleE2ESI_EENS1_15EpilogueDefaultEEEEEvvEEEEvNT_6ParamsE)
        .other          _ZN7cutlass13device_kernelINS_4gemm6kernel13GemmUniversalIN4cute5tupleIJiiiiEEENS1_10collective13CollectiveMmaINS1_34MainloopSm90TmaGmmaWarpSpecializedILi4ENS5_IJNS4_1CILi1EEESB_SB_EEENS1_32KernelTmaWarpSpecializedPingpongEEENS5_IJNSA_ILi64EEENSA_ILi128EEESG_EEENS_6half_tENS5_IJSB_llEEESI_NS5_IJlSB_lEEENS4_8TiledMMAINS4_8MMA_AtomIJNS4_4SM904GMMA26MMA_64x128x16_F32F16F16_SSILNSO_5MajorE1ELSQ_0ELNSO_7ScaleInE1ELSR_1EEEEEENS4_6LayoutISC_NS5_IJNSA_ILi0EEESV_SV_EEEEENS5_IJNS4_10UnderscoreESY_SY_EEEEENS4_13SM90_TMA_LOADENS4_14ComposedLayoutINS4_7SwizzleILi3ELi4ELi3EEENS4_18smem_ptr_flag_bitsILi16EEENSU_INS5_IJSF_NSA_ILi8EEEEEENS5_IJSB_SF_EEEEEEEvNS4_8identityES11_NS12_IS14_S16_NSU_INS5_IJS17_SF_EEENS5_IJSF_SB_EEEEEEEvS1C_EENS_8epilogue10collective6detail29Sm90TmaWarpSpecializedAdapterINS1J_15DefaultEpilogueISI_SK_SK_NS1I_6thread17LinearCombinationISI_Li1EffLNS1N_9ScaleType4KindE0ELNS_15FloatRoundStyleE2ESI_EENS1_15EpilogueDefaultEEEEEvvEEEEvNT_6ParamsE,@"STO_CUDA_ENTRY STV_DEFAULT"
_ZN7cutlass13device_kernelINS_4gemm6kernel13GemmUniversalIN4cute5tupleIJiiiiEEENS1_10collective13CollectiveMmaINS1_34MainloopSm90TmaGmmaWarpSpecializedILi4ENS5_IJNS4_1CILi1EEESB_SB_EEENS1_32KernelTmaWarpSpecializedPingpongEEENS5_IJNSA_ILi64EEENSA_ILi128EEESG_EEENS_6half_tENS5_IJSB_llEEESI_NS5_IJlSB_lEEENS4_8TiledMMAINS4_8MMA_AtomIJNS4_4SM904GMMA26MMA_64x128x16_F32F16F16_SSILNSO_5MajorE1ELSQ_0ELNSO_7ScaleInE1ELSR_1EEEEEENS4_6LayoutISC_NS5_IJNSA_ILi0EEESV_SV_EEEEENS5_IJNS4_10UnderscoreESY_SY_EEEEENS4_13SM90_TMA_LOADENS4_14ComposedLayoutINS4_7SwizzleILi3ELi4ELi3EEENS4_18smem_ptr_flag_bitsILi16EEENSU_INS5_IJSF_NSA_ILi8EEEEEENS5_IJSB_SF_EEEEEEEvNS4_8identityES11_NS12_IS14_S16_NSU_INS5_IJS17_SF_EEENS5_IJSF_SB_EEEEEEEvS1C_EENS_8epilogue10collective6detail29Sm90TmaWarpSpecializedAdapterINS1J_15DefaultEpilogueISI_SK_SK_NS1I_6thread17LinearCombinationISI_Li1EffLNS1N_9ScaleType4KindE0ELNS_15FloatRoundStyleE2ESI_EENS1_15EpilogueDefaultEEEEEvvEEEEvNT_6ParamsE:
[----:B------:R-:W0:Y:S01]  /*0000*/  LDC R1, c[0x0][0x28] ;  /* 0x00000a00ff017b82 */ /* 0x000e220000000800 */
[----:B------:R-:W1:Y:S01]  /*0010*/  S2R R4, SR_TID.X ;  /* 0x0000000000047919 */ /* 0x000e620000002100 */
[----:B------:R-:W-:Y:S01]  /*0020*/  ELECT P0, URZ, PT ;  /* 0x00000000003f782f */ /* 0x000fe20003800000 */
[----:B------:R-:W-:Y:S01]  /*0030*/  BSSY B0, `(.L_x_0) ;  /* 0x0000014000007945 */ /* 0x000fe20003800000 */
[----:B-1----:R-:W-:-:S05]  /*0040*/  SHF.R.U32.HI R0, RZ, 0x5, R4 ;  /* 0x00000005ff007819 */ /* 0x002fca0000011604 */
[----:B------:R-:W1:Y:S02]  /*0050*/  SHFL.IDX PT, R2, R0, RZ, 0x1f ;  /* 0x00001fff00027589 */ /* 0x000e6400000e0000 */
[----:B-1----:R-:W-:Y:S02]  /*0060*/  R2UR UR8, R2 ;  /* 0x00000000020872ca */ /* 0x002fe400000e0000 */
[----:B------:R-:W-:-:S05]  /*0070*/  SHF.R.U32.HI R2, RZ, 0x7, R4 ;  /* 0x00000007ff027819 */ /* 0x000fca0000011604 */
[----:B------:R1:W2:Y:S06]  /*0080*/  SHFL.IDX PT, R3, R2, RZ, 0x1f ;  /* 0x00001fff02037589 */ /* 0x0002ac00000e0000 */
[----:B------:R-:W-:Y:S02]  /*0090*/  USHF.R.S32.HI UR4, URZ, 0x1f, UR8 ;  /* 0x0000001f3f047899 */ /* 0x000fe40008011408 */
[----:B------:R-:W-:Y:S02]  /*00a0*/  ISETP.NE.OR P0, PT, RZ, UR8, !P0 ;  /* 0x00000008ff007c0c */ /* 0x000fe4000c705670 */
[----:B------:R-:W-:-:S04]  /*00b0*/  ULEA.HI UR4, UR4, UR8, URZ, 0x2 ;  /* 0x0000000804047291 */ /* 0x000fc8000f8f103f */
[----:B------:R-:W-:-:S04]  /*00c0*/  ULOP3.LUT UR4, UR4, 0xfffffffc, URZ, 0xc0, !UPT ;  /* 0xfffffffc04047892 */ /* 0x000fc8000f8ec03f */
[----:B------:R-:W-:-:S03]  /*00d0*/  UIADD3 UR8, UR8, -UR4, URZ ;  /* 0x8000000408087290 */ /* 0x000fc6000fffe03f */
[----:B01----:R-:W-:Y:S09]  /*00e0*/  @P0 BRA `(.L_x_1) ;  /* 0x0000000000200947 */ /* 0x003ff20003800000 */
[----:B------:R-:W-:Y:S02]  /*00f0*/  ULDC.64 UR4, c[0x0][0x198] ;  /* 0x0000660000047ab9 */ /* 0x000fe40000000a00 */
[----:B------:R-:W-:Y:S02]  /*0100*/  UIADD3 UR6, UP0, UR4, 0xf0, URZ ;  /* 0x000000f004067890 */ /* 0x000fe4000ff1e03f */
[----:B------:R-:W-:Y:S02]  /*0110*/  UIADD3 UR4, UP1, UR4, 0x1f0, URZ ;  /* 0x000001f004047890 */ /* 0x000fe4000ff3e03f */
[----:B------:R-:W-:Y:S02]  /*0120*/  UIADD3.X UR7, URZ, UR5, URZ, UP0, !UPT ;  /* 0x000000053f077290 */ /* 0x000fe400087fe43f */
[----:B------:R-:W-:-:S07]  /*0130*/  UIADD3.X UR5, URZ, UR5, URZ, UP1, !UPT ;  /* 0x000000053f057290 */ /* 0x000fce0008ffe43f */
[----:B------:R0:W-:Y:S02]  /*0140*/  UTMACCTL.PF [UR6] ;  /* 0x00000000060079b9 */ /* 0x0001e40008040000 */
[----:B------:R0:W-:Y:S02]  /*0150*/  UTMACCTL.PF [UR4] ;  /* 0x00000000040079b9 */ /* 0x0001e40008040000 */
[----:B0-----:R-:W-:Y:S01]  /*0160*/  NOP ;  /* 0x0000000000007918 */ /* 0x001fe20000000000 */
.L_x_1:
[----:B------:R-:W-:Y:S05]  /*0170*/  BSYNC B0 ;  /* 0x0000000000007941 */ /* 0x000fea0003800000 */
.L_x_0:
[----:B------:R-:W0:Y:S01]  /*0180*/  SHFL.IDX PT, R5, R0, RZ, 0x1f ;  /* 0x00001fff00057589 */ /* 0x000e2200000e0000 */
[----:B--2---:R-:W-:Y:S01]  /*0190*/  R2UR UR15, R3 ;  /* 0x00000000030f72ca */ /* 0x004fe200000e0000 */
[----:B------:R-:W-:-:S04]  /*01a0*/  UISETP.NE.AND UP0, UPT, UR8, 0x3, UPT ;  /* 0x000000030800788c */ /* 0x000fc8000bf05270 */
[----:B------:R-:W-:-:S08]  /*01b0*/  UISETP.EQ.OR UP0, UPT, UR8, URZ, !UP0 ;  /* 0x0000003f0800728c */ /* 0x000fd0000c702670 */
[----:B------:R-:W-:Y:S02]  /*01c0*/  UIADD3 UR18, UR15, -0x1, URZ ;  /* 0xffffffff0f127890 */ /* 0x000fe4000fffe03f */
[----:B------:R-:W-:Y:S02]  /*01d0*/  UISETP.EQ.AND UP0, UPT, UR15, URZ, UP0 ;  /* 0x0000003f0f00728c */ /* 0x000fe40008702270 */
[----:B------:R-:W-:Y:S02]  /*01e0*/  UISETP.GE.U32.AND UP1, UPT, UR18, 0x2, UPT ;  /* 0x000000021200788c */ /* 0x000fe4000bf26070 */
[----:B------:R-:W-:Y:S01]  /*01f0*/  USEL UR39, URZ, 0x1, !UP0 ;  /* 0x000000013f277887 */ /* 0x000fe2000c000000 */
[----:B0-----:R-:W-:-:S03]  /*0200*/  ISETP.NE.AND P0, PT, R5, RZ, PT ;  /* 0x000000ff0500720c */ /* 0x001fc60003f05270 */
[----:B------:R-:W-:-:S10]  /*0210*/  USEL UR39, UR39, 0x2, UP1 ;  /* 0x0000000227277887 */ /* 0x000fd40008800000 */
[----:B------:R-:W-:Y:S05]  /*0220*/  @P0 BRA `(.L_x_2) ;  /* 0x0000000000580947 */ /* 0x000fea0003800000 */
[----:B------:R-:W0:Y:S01]  /*0230*/  S2UR UR9, SR_CgaCtaId ;  /* 0x00000000000979c3 */ /* 0x000e220000008800 */
[----:B------:R-:W-:Y:S01]  /*0240*/  UMOV UR4, 0x400 ;  /* 0x0000040000047882 */ /* 0x000fe20000000000 */
[----:B------:R-:W-:Y:S01]  /*0250*/  UMOV UR5, 0x1 ;  /* 0x0000000100057882 */ /* 0x000fe20000000000 */
[----:B------:R-:W-:Y:S01]  /*0260*/  UMOV UR6, 0x80 ;  /* 0x0000008000067882 */ /* 0x000fe20000000000 */
[----:B------:R-:W-:Y:S01]  /*0270*/  ELECT P0, URZ, PT ;  /* 0x00000000003f782f */ /* 0x000fe20003800000 */
[----:B------:R-:W-:-:S04]  /*0280*/  UIADD3 UR6, -UR6, 0x100000, URZ ;  /* 0x0010000006067890 */ /* 0x000fc8000fffe13f */
[----:B------:R-:W-:Y:S02]  /*0290*/  USHF.L.U32 UR7, UR6, 0xb, URZ ;  /* 0x0000000b06077899 */ /* 0x000fe4000800063f */
[----:B------:R-:W-:Y:S02]  /*02a0*/  USHF.L.U32 UR6, UR6, 0x1, URZ ;  /* 0x0000000106067899 */ /* 0x000fe4000800063f */
[----:B0-----:R-:W-:Y:S02]  /*02b0*/  ULEA UR9, UR9, UR4, 0x18 ;  /* 0x0000000409097291 */ /* 0x001fe4000f8ec03f */
[----:B------:R-:W-:-:S04]  /*02c0*/  UIADD3 UR4, -UR5, 0x100000, URZ ;  /* 0x0010000005047890 */ /* 0x000fc8000fffe13f */
[----:B------:R-:W-:Y:S02]  /*02d0*/  USHF.L.U32 UR5, UR4, 0xb, URZ ;  /* 0x0000000b04057899 */ /* 0x000fe4000800063f */
[----:B------:R-:W-:Y:S01]  /*02e0*/  USHF.L.U32 UR4, UR4, 0x1, URZ ;  /* 0x0000000104047899 */ /* 0x000fe2000800063f */
[----:B------:R-:W0:Y:S11]  /*02f0*/  FENCE.VIEW.ASYNC.S ;  /* 0x00000000000073c6 */ /* 0x000e360000000000 */
[----:B0-----:R0:W1:Y:S01]  /*0300*/  SYNCS.EXCH.64 URZ, [UR9], UR4 ;  /* 0x00000004093f75b2 */ /* 0x0010620008000100 */
[----:B------:R0:W2:Y:S01]  /*0310*/  SYNCS.EXCH.64 URZ, [UR9+0x20], UR6 ;  /* 0x00002006093f75b2 */ /* 0x0000a20008000100 */
[----:B------:R0:W3:Y:S01]  /*0320*/  SYNCS.EXCH.64 URZ, [UR9+0x8], UR4 ;  /* 0x00000804093f75b2 */ /* 0x0000e20008000100 */
[----:B------:R0:W4:Y:S01]  /*0330*/  SYNCS.EXCH.64 URZ, [UR9+0x28], UR6 ;  /* 0x00002806093f75b2 */ /* 0x0001220008000100 */
[----:B------:R0:W0:Y:S01]  /*0340*/  SYNCS.EXCH.64 URZ, [UR9+0x10], UR4 ;  /* 0x00001004093f75b2 */ /* 0x0000220008000100 */
[----:B------:R0:W0:Y:S01]  /*0350*/  SYNCS.EXCH.64 URZ, [UR9+0x30], UR6 ;  /* 0x00003006093f75b2 */ /* 0x0000220008000100 */
[----:B------:R0:W0:Y:S01]  /*0360*/  SYNCS.EXCH.64 URZ, [UR9+0x18], UR4 ;  /* 0x00001804093f75b2 */ /* 0x0000220008000100 */
[----:B------:R0:W0:Y:S01]  /*0370*/  SYNCS.EXCH.64 URZ, [UR9+0x38], UR6 ;  /* 0x00003806093f75b2 */ /* 0x0000220008000100 */
[----:B------:R-:W-:Y:S01]  /*0380*/  NOP ;  /* 0x0000000000007918 */ /* 0x000fe20000000000 */
.L_x_2:
[----:B------:R-:W5:Y:S01]  /*0390*/  SHFL.IDX PT, R5, R0, RZ, 0x1f ;  /* 0x00001fff00057589 */ /* 0x000f6200000e0000 */
[----:B------:R-:W-:Y:S01]  /*03a0*/  ELECT P0, URZ, PT ;  /* 0x00000000003f782f */ /* 0x000fe20003800000 */
[----:B------:R-:W-:Y:S01]  /*03b0*/  NOP ;  /* 0x0000000000007918 */ /* 0x000fe20000000000 */
[----:B------:R-:W-:Y:S01]  /*03c0*/  ELECT P1, URZ, PT ;  /* 0x00000000003f782f */ /* 0x000fe20003820000 */
[----:B------:R-:W1:Y:S01]  /*03d0*/  SHFL.IDX PT, R3, R0, RZ, 0x1f ;  /* 0x00001fff00037589 */ /* 0x000e6200000e0000 */
[----:B0-----:R-:W-:Y:S01]  /*03e0*/  UMOV UR4, 0x20 ;  /* 0x0000002000047882 */ /* 0x001fe20000000000 */
[----:B------:R-:W-:Y:S01]  /*03f0*/  UMOV UR12, 0x80 ;  /* 0x00000080000c7882 */ /* 0x000fe20000000000 */
[----:B------:R-:W-:Y:S01]  /*0400*/  NOP ;  /* 0x0000000000007918 */ /* 0x000fe20000000000 */
[----:B------:R0:W0:Y:S01]  /*0410*/  SHFL.IDX PT, R95, R2, RZ, 0x1f ;  /* 0x00001fff025f7589 */ /* 0x00002200000e0000 */
[----:B------:R-:W-:Y:S01]  /*0420*/  ULDC.64 UR54, c[0x0][0x208] ;  /* 0x0000820000367ab9 */ /* 0x000fe20000000a00 */
[----:B-----5:R-:W-:-:S02]  /*0430*/  ISETP.NE.OR P0, PT, R5, RZ, !P0 ;  /* 0x000000ff0500720c */ /* 0x020fc40004705670 */
[----:B-1----:R-:W-:Y:S02]  /*0440*/  ISETP.NE.OR P1, PT, R3, RZ, !P1 ;  /* 0x000000ff0300720c */ /* 0x002fe40004f25670 */
[----:B------:R-:W-:-:S04]  /*0450*/  SHF.R.S32.HI R3, RZ, 0x1f, R4 ;  /* 0x0000001fff037819 */ /* 0x000fc80000011404 */
[----:B------:R-:W-:-:S05]  /*0460*/  LEA.HI R3, R3, R4, RZ, 0x7 ;  /* 0x0000000403037211 */ /* 0x000fca00078f38ff */
[----:B------:R-:W-:Y:S01]  /*0470*/  VOTEU.ALL UP0, P0 ;  /* 0x00000000003f7886 */ /* 0x000fe20000000000 */
[----:B------:R-:W-:Y:S01]  /*0480*/  LOP3.LUT R3, R3, 0xffffff80, RZ, 0xc0, !PT ;  /* 0xffffff8003037812 */ /* 0x000fe200078ec0ff */
[----:B------:R-:W-:-:S03]  /*0490*/  VOTEU.ALL UP1, P1 ;  /* 0x00000000003f7886 */ /* 0x000fc60000820000 */
[----:B------:R-:W1:Y:S01]  /*04a0*/  @!UP0 S2UR UR7, SR_CgaCtaId ;  /* 0x00000000000789c3 */ /* 0x000e620000008800 */
[----:B------:R-:W-:Y:S01]  /*04b0*/  @!UP0 UMOV UR6, 0x400 ;  /* 0x0000040000068882 */ /* 0x000fe20000000000 */
[----:B------:R-:W-:-:S04]  /*04c0*/  @!UP0 UIADD3 UR4, -UR4, 0x100000, URZ ;  /* 0x0010000004048890 */ /* 0x000fc8000fffe13f */
[----:B------:R-:W-:Y:S02]  /*04d0*/  @!UP0 USHF.L.U32 UR5, UR4, 0xb, URZ ;  /* 0x0000000b04058899 */ /* 0x000fe4000800063f */
[----:B------:R-:W-:Y:S01]  /*04e0*/  @!UP0 USHF.L.U32 UR4, UR4, 0x1, URZ ;  /* 0x0000000104048899 */ /* 0x000fe2000800063f */
[----:B------:R-:W-:Y:S01]  /*04f0*/  IMAD.IADD R3, R4, 0x1, -R3 ;  /* 0x0000000104037824 */ /* 0x000fe200078e0a03 */
[----:B------:R-:W-:Y:S01]  /*0500*/  @!UP1 UMOV UR10, 0x400 ;  /* 0x00000400000a9882 */ /* 0x000fe20000000000 */
[----:B------:R-:W-:Y:S01]  /*0510*/  VOTEU.ALL UP2, P1 ;  /* 0x00000000003f7886 */ /* 0x000fe20000840000 */
[----:B------:R-:W-:Y:S01]  /*0520*/  VOTEU.ALL UP3, P1 ;  /* 0x00000000003f7886 */ /* 0x000fe20000860000 */
[----:B------:R-:W-:Y:S01]  /*0530*/  VOTEU.ALL UP4, P1 ;  /* 0x00000000003f7886 */ /* 0x000fe20000880000 */
[----:B------:R-:W5:Y:S01]  /*0540*/  @!UP1 S2UR UR11, SR_CgaCtaId ;  /* 0x00000000000b99c3 */ /* 0x000f620000008800 */
[----:B------:R-:W-:Y:S01]  /*0550*/  VOTEU.ALL UP5, P1 ;  /* 0x00000000003f7886 */ /* 0x000fe200008a0000 */
[----:B------:R-:W-:Y:S01]  /*0560*/  ISETP.NE.AND P1, PT, RZ, UR15, PT ;  /* 0x0000000fff007c0c */ /* 0x000fe2000bf25270 */
[----:B-1----:R-:W-:-:S02]  /*0570*/  @!UP0 ULEA UR9, UR7, UR6, 0x18 ;  /* 0x0000000607098291 */ /* 0x002fc4000f8ec03f */
[----:B------:R-:W-:-:S04]  /*0580*/  @!UP1 UIADD3 UR6, -UR12, 0x100000, URZ ;  /* 0x001000000c069890 */ /* 0x000fc8000fffe13f */
[----:B------:R-:W-:Y:S02]  /*0590*/  @!UP1 USHF.L.U32 UR7, UR6, 0xb, URZ ;  /* 0x0000000b06079899 */ /* 0x000fe4000800063f */
[----:B------:R-:W-:Y:S01]  /*05a0*/  @!UP1 USHF.L.U32 UR6, UR6, 0x1, URZ ;  /* 0x0000000106069899 */ /* 0x000fe2000800063f */
[----:B------:R-:W-:Y:S01]  /*05b0*/  VOTEU.ALL UP0, P0 ;  /* 0x00000000003f7886 */ /* 0x000fe20000000000 */
[----:B-----5:R-:W-:Y:S01]  /*05c0*/  @!UP1 ULEA UR10, UR11, UR10, 0x18 ;  /* 0x0000000a0b0a9291 */ /* 0x020fe2000f8ec03f */
[----:B------:R-:W-:Y:S01]  /*05d0*/  VOTEU.ALL UP1, P0 ;  /* 0x00000000003f7886 */ /* 0x000fe20000020000 */
[----:B------:R-:W1:Y:S02]  /*05e0*/  FENCE.VIEW.ASYNC.S ;  /* 0x00000000000073c6 */ /* 0x000e640000000000 */
[----:B-1----:R-:W2:Y:S02]  /*05f0*/  @!UP0 SYNCS.EXCH.64 URZ, [UR9+0x70], UR4 ;  /* 0x00007004093f85b2 */ /* 0x002ea40008000100 */
[----:B------:R1:W2:Y:S01]  /*0600*/  @!UP1 SYNCS.EXCH.64 URZ, [UR9+0x78], UR4 ;  /* 0x00007804093f95b2 */ /* 0x0002a20008000100 */
[----:B------:R-:W-:Y:S01]  /*0610*/  NOP ;  /* 0x0000000000007918 */ /* 0x000fe20000000000 */
[----:B-1----:R-:W-:-:S02]  /*0620*/  ULDC.64 UR4, c[0x0][0x598] ;  /* 0x0001660000047ab9 */ /* 0x002fc40000000a00 */
[----:B------:R-:W-:Y:S02]  /*0630*/  ISETP.NE.U32.AND P0, PT, RZ, UR4, PT ;  /* 0x00000004ff007c0c */ /* 0x000fe4000bf05070 */
[----:B------:R1:W2:Y:S02]  /*0640*/  @!UP2 SYNCS.EXCH.64 URZ, [UR10+0x50], UR6 ;  /* 0x000050060a3fa5b2 */ /* 0x0002a40008000100 */
[----:B------:R-:W-:Y:S01]  /*0650*/  ISETP.NE.AND.EX P0, PT, RZ, UR5, PT, P0 ;  /* 0x00000005ff007c0c */ /* 0x000fe2000bf05300 */
[----:B------:R1:W2:Y:S01]  /*0660*/  @!UP3 SYNCS.EXCH.64 URZ, [UR10+0x58], UR6 ;  /* 0x000058060a3fb5b2 */ /* 0x0002a20008000100 */
[----:B------:R1:W2:Y:S01]  /*0670*/  @!UP4 SYNCS.EXCH.64 URZ, [UR10+0x60], UR6 ;  /* 0x000060060a3fc5b2 */ /* 0x0002a20008000100 */
[----:B------:R1:W2:Y:S01]  /*0680*/  @!UP5 SYNCS.EXCH.64 URZ, [UR10+0x68], UR6 ;  /* 0x000068060a3fd5b2 */ /* 0x0002a20008000100 */
[----:B------:R-:W-:Y:S01]  /*0690*/  NOP ;  /* 0x0000000000007918 */ /* 0x000fe20000000000 */
[----:B--234-:R-:W-:Y:S08]  /*06a0*/  BAR.SYNC.DEFER_BLOCKING 0x0 ;  /* 0x0000000000007b1d */ /* 0x01cff00000010000 */
[----:B01----:R-:W-:Y:S05]  /*06b0*/  @!P0 BRA `(.L_x_3) ;  /* 0x00000000001c8947 */ /* 0x003fea0003800000 */
[----:B------:R-:W0:Y:S02]  /*06c0*/  LDC.64 R6, c[0x0][0x598] ;  /* 0x00016600ff067b82 */ /* 0x000e240000000a00 */
[----:B0-----:R-:W2:Y:S02]  /*06d0*/  LDG.E.64 R6, desc[UR54][R6.64] ;  /* 0x0000003606067981 */ /* 0x001ea4000c1e1b00 */
[----:B--2---:R-:W-:-:S04]  /*06e0*/  ISETP.NE.U32.AND P0, PT, R6, RZ, PT ;  /* 0x000000ff0600720c */ /* 0x004fc80003f05070 */
[----:B------:R-:W-:-:S13]  /*06f0*/  ISETP.NE.AND.EX P0, PT, R7, RZ, PT, P0 ;  /* 0x000000ff0700720c */ /* 0x000fda0003f05300 */
[----:B------:R-:W-:Y:S05]  /*0700*/  @!P0 BRA `(.L_x_3) ;  /* 0x0000000000088947 */ /* 0x000fea0003800000 */
[----:B------:R1:W5:Y:S01]  /*0710*/  LD.E R22, desc[UR54][R6.64] ;  /* 0x0000003606167980 */ /* 0x000362000c101900 */
[----:B------:R-:W-:Y:S05]  /*0720*/  BRA `(.L_x_4) ;  /* 0x0000000000247947 */ /* 0x000fea0003800000 */
.L_x_3:
[----:B------:R-:W-:Y:S02]  /*0730*/  ULDC.64 UR4, c[0x0][0x588] ;  /* 0x0001620000047ab9 */ /* 0x000fe40000000a00 */
[----:B------:R-:W-:-:S04]  /*0740*/  ISETP.NE.U32.AND P0, PT, RZ, UR4, PT ;  /* 0x00000004ff007c0c */ /* 0x000fc8000bf05070 */
[----:B------:R-:W-:-:S13]  /*0750*/  ISETP.NE.AND.EX P0, PT, RZ, UR5, PT, P0 ;  /* 0x00000005ff007c0c */ /* 0x000fda000bf05300 */
[----:B------:R-:W-:Y:S05]  /*0760*/  @!P0 BRA `(.L_x_5) ;  /* 0x00000000000c8947 */ /* 0x000fea0003800000 */
[----:B------:R-:W0:Y:S02]  /*0770*/  LDC.64 R22, c[0x0][0x588] ;  /* 0x00016200ff167b82 */ /* 0x000e240000000a00 */
[----:B0-----:R0:W5:Y:S01]  /*0780*/  LDG.E R22, desc[UR54][R22.64] ;  /* 0x0000003616167981 */ /* 0x001162000c1e1900 */
[----:B------:R-:W-:Y:S05]  /*0790*/  BRA `(.L_x_4) ;  /* 0x0000000000087947 */ /* 0x000fea0003800000 */
.L_x_5:
[----:B------:R-:W-:Y:S02]  /*07a0*/  ULDC UR4, c[0x0][0x580] ;  /* 0x0001600000047ab9 */ /* 0x000fe40000000800 */
[----:B------:R-:W-:-:S07]  /*07b0*/  IMAD.U32 R22, RZ, RZ, UR4 ;  /* 0x00000004ff167e24 */ /* 0x000fce000f8e00ff */
.L_x_4:
[----:B------:R-:W-:Y:S02]  /*07c0*/  ULDC.64 UR4, c[0x0][0x5a0] ;  /* 0x0001680000047ab9 */ /* 0x000fe40000000a00 */
[----:B------:R-:W-:-:S04]  /*07d0*/  ISETP.NE.U32.AND P0, PT, RZ, UR4, PT ;  /* 0x00000004ff007c0c */ /* 0x000fc8000bf05070 */
[----:B------:R-:W-:-:S13]  /*07e0*/  ISETP.NE.AND.EX P0, PT, RZ, UR5, PT, P0 ;  /* 0x00000005ff007c0c */ /* 0x000fda000bf05300 */
[----:B------:R-:W-:Y:S05]  /*07f0*/  @!P0 BRA `(.L_x_6) ;  /* 0x00000000001c8947 */ /* 0x000fea0003800000 */
[----:B-1----:R-:W1:Y:S02]  /*0800*/  LDC.64 R6, c[0x0][0x5a0] ;  /* 0x00016800ff067b82 */ /* 0x002e640000000a00 */
[----:B-1----:R-:W2:Y:S02]  /*0810*/  LDG.E.64 R6, desc[UR54][R6.64] ;  /* 0x0000003606067981 */ /* 0x002ea4000c1e1b00 */
[----:B--2---:R-:W-:-:S04]  /*0820*/  ISETP.NE.U32.AND P0, PT, R6, RZ, PT ;  /* 0x000000ff0600720c */ /* 0x004fc80003f05070 */
[----:B------:R-:W-:-:S13]  /*0830*/  ISETP.NE.AND.EX P0, PT, R7, RZ, PT, P0 ;  /* 0x000000ff0700720c */ /* 0x000fda0003f05300 */
[----:B------:R-:W-:Y:S05]  /*0840*/  @!P0 BRA `(.L_x_6) ;  /* 0x0000000000088947 */ /* 0x000fea0003800000 */
[----:B0-----:R2:W5:Y:S01]  /*0850*/  LD.E R23, desc[UR54][R6.64] ;  /* 0x0000003606177980 */ /* 0x001562000c101900 */
[----:B------:R-:W-:Y:S05]  /*0860*/  BRA `(.L_x_7) ;  /* 0x0000000000247947 */ /* 0x000fea0003800000 */
.L_x_6:
[----:B------:R-:W-:Y:S02]  /*0870*/  ULDC.64 UR4, c[0x0][0x590] ;  /* 0x0001640000047ab9 */ /* 0x000fe40000000a00 */
[----:B------:R-:W-:-:S04]  /*0880*/  ISETP.NE.U32.AND P0, PT, RZ, UR4, PT ;  /* 0x00000004ff007c0c */ /* 0x000fc8000bf05070 */
[----:B------:R-:W-:-:S13]  /*0890*/  ISETP.NE.AND.EX P0, PT, RZ, UR5, PT, P0 ;  /* 0x00000005ff007c0c */ /* 0x000fda000bf05300 */
[----:B------:R-:W-:Y:S05]  /*08a0*/  @!P0 BRA `(.L_x_8) ;  /* 0x00000000000c8947 */ /* 0x000fea0003800000 */
[----:B-1----:R-:W0:Y:S02]  /*08b0*/  LDC.64 R6, c[0x0][0x590] ;  /* 0x00016400ff067b82 */ /* 0x002e240000000a00 */
[----:B0-----:R0:W5:Y:S01]  /*08c0*/  LDG.E R23, desc[UR54][R6.64] ;  /* 0x0000003606177981 */ /* 0x001162000c1e1900 */
[----:B------:R-:W-:Y:S05]  /*08d0*/  BRA `(.L_x_7) ;  /* 0x0000000000087947 */ /* 0x000fea0003800000 */
.L_x_8:
[----:B------:R-:W-:Y:S02]  /*08e0*/  ULDC UR4, c[0x0][0x584] ;  /* 0x0001610000047ab9 */ /* 0x000fe40000000800 */
[----:B0-----:R-:W-:-:S07]  /*08f0*/  IMAD.U32 R23, RZ, RZ, UR4 ;  /* 0x00000004ff177e24 */ /* 0x001fce000f8e00ff */
.L_x_7:
[----:B------:R-:W3:Y:S01]  /*0900*/  S2UR UR10, SR_CTAID.Y ;  /* 0x00000000000a79c3 */ /* 0x000ee20000002600 */
[----:B------:R-:W-:Y:S01]  /*0910*/  ULDC UR5, c[0x0][0x65c] ;  /* 0x0001970000057ab9 */ /* 0x000fe20000000800 */
[----:B------:R-:W-:Y:S01]  /*0920*/  UISETP.NE.AND UP0, UPT, UR15, 0x2, UPT ;  /* 0x000000020f00788c */ /* 0x000fe2000bf05270 */
[----:B------:R-:W-:Y:S01]  /*0930*/  IMAD.MOV.U32 R18, RZ, RZ, -0x1 ;  /* 0xffffffffff127424 */ /* 0x000fe200078e00ff */
[----:B------:R-:W-:Y:S01]  /*0940*/  UISETP.NE.AND UP2, UPT, UR5, 0x1, UPT ;  /* 0x000000010500788c */ /* 0x000fe2000bf45270 */
[----:B------:R-:W-:Y:S02]  /*0950*/  IMAD.MOV.U32 R2, RZ, RZ, -0x1 ;  /* 0xffffffffff027424 */ /* 0x000fe400078e00ff */
[----:B------:R-:W-:Y:S01]  /*0960*/  IMAD.MOV.U32 R19, RZ, RZ, -0x1 ;  /* 0xffffffffff137424 */ /* 0x000fe200078e00ff */
[----:B------:R-:W4:Y:S01]  /*0970*/  S2UR UR4, SR_CTAID.X ;  /* 0x00000000000479c3 */ /* 0x000f220000002500 */
[----:B------:R-:W-:-:S06]  /*0980*/  UP2UR UR37, UPR, URZ, 0x4 ;  /* 0x000000043f257883 */ /* 0x000fcc0008000000 */
[----:B------:R-:W-:Y:S01]  /*0990*/  @UP2 ULDC UR12, c[0x0][0x10] ;  /* 0x00000400000c2ab9 */ /* 0x000fe20000000800 */
[----:B------:R-:W-:Y:S01]  /*09a0*/  @UP2 UMOV UR7, URZ ;  /* 0x0000003f00072c82 */ /* 0x000fe20008000000 */
[----:B------:R-:W-:Y:S01]  /*09b0*/  @UP2 UMOV UR5, URZ ;  /* 0x0000003f00052c82 */ /* 0x000fe20008000000 */
[----:B012---:R-:W0:Y:S01]  /*09c0*/  LDC.64 R6, c[0x0][0x650] ;  /* 0x00019400ff067b82 */ /* 0x007e220000000a00 */
[----:B---3--:R-:W-:Y:S02]  /*09d0*/  @UP2 UMOV UR9, UR10 ;  /* 0x0000000a00092c82 */ /* 0x008fe40008000000 */
[----:B------:R-:W-:Y:S01]  /*09e0*/  @UP2 UMOV UR6, UR9 ;  /* 0x0000000900062c82 */ /* 0x000fe20008000000 */
[----:B------:R-:W-:Y:S01]  /*09f0*/  @!UP2 UMOV UR9, UR10 ;  /* 0x0000000a0009ac82 */ /* 0x000fe20008000000 */
[----:B----4-:R-:W-:-:S03]  /*0a00*/  @UP2 UIMAD.WIDE.U32 UR12, UR4, UR12, UR6 ;  /* 0x0000000c040c22a5 */ /* 0x010fc6000f8e0006 */
[----:B------:R-:W-:Y:S01]  /*0a10*/  @!UP2 ULDC UR6, c[0x0][0xc] ;  /* 0x000003000006aab9 */ /* 0x000fe20000000800 */
[----:B------:R-:W-:Y:S01]  /*0a20*/  @UP2 UIADD3 UR14, UR13, UR5, URZ ;  /* 0x000000050d0e2290 */ /* 0x000fe2000fffe03f */
[----:B------:R-:W-:Y:S02]  /*0a30*/  ULDC UR10, c[0x0][0xc] ;  /* 0x00000300000a7ab9 */ /* 0x000fe40000000800 */
[----:B------:R-:W-:Y:S01]  /*0a40*/  UMOV UR5, URZ ;  /* 0x0000003f00057c82 */ /* 0x000fe20008000000 */
[----:B------:R-:W-:Y:S01]  /*0a50*/  ULDC UR11, c[0x0][0x10] ;  /* 0x00000400000b7ab9 */ /* 0x000fe20000000800 */
[----:B------:R-:W-:Y:S02]  /*0a60*/  @!UP2 UIMAD.WIDE.U32 UR6, UR6, UR9, UR4 ;  /* 0x000000090606a2a5 */ /* 0x000fe4000f8e0004 */
[----:B------:R-:W-:Y:S01]  /*0a70*/  UIMAD.WIDE.U32 UR10, UR10, UR11, URZ ;  /* 0x0000000b0a0a72a5 */ /* 0x000fe2000f8e003f */
[----:B------:R-:W-:-:S03]  /*0a80*/  ULDC UR13, c[0x0][0x14] ;  /* 0x00000500000d7ab9 */ /* 0x000fc60000000800 */
[----:B------:R-:W-:Y:S02]  /*0a90*/  UIMAD.WIDE.U32 UR52, UR10, UR13, URZ ;  /* 0x0000000d0a3472a5 */ /* 0x000fe4000f8e003f */
[----:B------:R-:W-:Y:S01]  /*0aa0*/  UIMAD UR38, UR11, UR13, URZ ;  /* 0x0000000d0b2672a4 */ /* 0x000fe2000f8e023f */
[----:B------:R-:W-:Y:S01]  /*0ab0*/  @!UP2 UMOV UR12, UR6 ;  /* 0x00000006000cac82 */ /* 0x000fe20008000000 */
[----:B------:R-:W-:Y:S02]  /*0ac0*/  @!UP2 UMOV UR14, UR7 ;  /* 0x00000007000eac82 */ /* 0x000fe40008000000 */
[----:B------:R-:W-:Y:S02]  /*0ad0*/  UIADD3 UR38, UR53, UR38, URZ ;  /* 0x0000002635267290 */ /* 0x000fe4000fffe03f */
[----:B------:R-:W-:-:S04]  /*0ae0*/  UIADD3 UR6, UP1, UR12, UR52, URZ ;  /* 0x000000340c067290 */ /* 0x000fc8000ff3e03f */
[----:B------:R-:W-:Y:S02]  /*0af0*/  UIADD3.X UR7, UR14, UR38, URZ, UP1, !UPT ;  /* 0x000000260e077290 */ /* 0x000fe40008ffe43f */
[----:B------:R-:W-:Y:S02]  /*0b00*/  USEL UR6, UR6, UR12, !UP0 ;  /* 0x0000000c06067287 */ /* 0x000fe4000c000000 */
[----:B------:R-:W-:-:S04]  /*0b10*/  USEL UR7, UR7, UR14, !UP0 ;  /* 0x0000000e07077287 */ /* 0x000fc8000c000000 */
[----:B0-----:R-:W-:Y:S01]  /*0b20*/  ISETP.LE.U32.AND P0, PT, R6, UR6, PT ;  /* 0x0000000606007c0c */ /* 0x001fe2000bf03070 */
[----:B------:R-:W-:Y:S02]  /*0b30*/  IMAD.U32 R16, RZ, RZ, UR6 ;  /* 0x00000006ff107e24 */ /* 0x000fe4000f8e00ff */
[----:B------:R-:W-:Y:S02]  /*0b40*/  IMAD.U32 R0, RZ, RZ, UR7 ;  /* 0x00000007ff007e24 */ /* 0x000fe4000f8e00ff */
[----:B------:R-:W-:-:S03]  /*0b50*/  IMAD.U32 R17, RZ, RZ, UR7 ;  /* 0x00000007ff117e24 */ /* 0x000fc6000f8e00ff */
[----:B------:R-:W-:Y:S02]  /*0b60*/  ISETP.GE.U32.AND.EX P0, PT, R0, R7, PT, P0 ;  /* 0x000000070000720c */ /* 0x000fe40003f06100 */
[----:B------:R-:W-:-:S11]  /*0b70*/  PRMT R0, RZ, 0x7610, R0 ;  /* 0x00007610ff007816 */ /* 0x000fd60000000000 */
[----:B------:R-:W-:Y:S05]  /*0b80*/  @P0 BRA `(.L_x_9) ;  /* 0x00000004008c0947 */ /* 0x000fea0003800000 */
[----:B------:R-:W-:Y:S01]  /*0b90*/  I2FP.F32.U32 R0, UR4 ;  /* 0x0000000400007c45 */ /* 0x000fe20008201000 */
[----:B------:R-:W-:Y:S01]  /*0ba0*/  ULDC.64 UR16, c[0x0][0x628] ;  /* 0x00018a0000107ab9 */ /* 0x000fe20000000a00 */
[----:B------:R-:W-:Y:S01]  /*0bb0*/  ULDC UR6, c[0x0][0x150] ;  /* 0x0000540000067ab9 */ /* 0x000fe20000000800 */
[----:B------:R-:W-:Y:S01]  /*0bc0*/  ISETP.NE.U32.AND P0, PT, RZ, UR16, PT ;  /* 0x00000010ff007c0c */ /* 0x000fe2000bf05070 */
[----:B------:R-:W-:Y:S01]  /*0bd0*/  ULDC UR15, c[0x0][0x630] ;  /* 0x00018c00000f7ab9 */ /* 0x000fe20000000800 */
[----:B------:R-:W-:Y:S01]  /*0be0*/  FMUL R0, R0, UR6 ;  /* 0x0000000600007c20 */ /* 0x000fe20008400000 */
[----:B------:R-:W-:Y:S01]  /*0bf0*/  R2UR UR19, R16 ;  /* 0x00000000101372ca */ /* 0x000fe200000e0000 */
[----:B------:R-:W-:Y:S01]  /*0c00*/  ULDC UR21, c[0x0][0x154] ;  /* 0x0000550000157ab9 */ /* 0x000fe20000000800 */
[----:B------:R-:W-:Y:S01]  /*0c10*/  ISETP.NE.AND.EX P0, PT, RZ, UR17, PT, P0 ;  /* 0x00000011ff007c0c */ /* 0x000fe2000bf05300 */
[----:B------:R0:W1:Y:S01]  /*0c20*/  F2I.U32.TRUNC.NTZ R2, R0 ;  /* 0x0000000000027305 */ /* 0x000062000020f000 */
[----:B------:R-:W-:-:S02]  /*0c30*/  R2UR UR20, R17 ;  /* 0x00000000111472ca */ /* 0x000fc400000e0000 */
[----:B------:R-:W-:Y:S02]  /*0c40*/  R2UR UR6, R16 ;  /* 0x00000000100672ca */ /* 0x000fe400000e0000 */
[----:B------:R-:W-:-:S07]  /*0c50*/  R2UR UR7, R17 ;  /* 0x00000000110772ca */ /* 0x000fce00000e0000 */
[----:B0-----:R-:W-:Y:S08]  /*0c60*/  @!P0 BRA `(.L_x_10) ;  /* 0x0000000000308947 */ /* 0x001ff00003800000 */
[----:B------:R-:W-:Y:S01]  /*0c70*/  R2UR UR6, R16 ;  /* 0x00000000100672ca */ /* 0x000fe200000e0000 */
[----:B------:R-:W-:Y:S01]  /*0c80*/  ULDC UR12, c[0x0][0x634] ;  /* 0x00018d00000c7ab9 */ /* 0x000fe20000000800 */
[----:B------:R-:W-:-:S11]  /*0c90*/  R2UR UR14, R17 ;  /* 0x00000000110e72ca */ /* 0x000fd600000e0000 */
[----:B------:R-:W-:-:S04]  /*0ca0*/  UIADD3 UR12, UP1, UR6, UR12, URZ ;  /* 0x0000000c060c7290 */ /* 0x000fc8000ff3e03f */
[----:B------:R-:W-:-:S04]  /*0cb0*/  UIADD3.X UR14, URZ, UR14, URZ, UP1, !UPT ;  /* 0x0000000e3f0e7290 */ /* 0x000fc80008ffe43f */
[----:B------:R-:W-:-:S04]  /*0cc0*/  UIMAD.WIDE.U32 UR6, UR14, UR16, URZ ;  /* 0x000000100e0672a5 */ /* 0x000fc8000f8e003f */
[----:B------:R-:W-:Y:S02]  /*0cd0*/  UIMAD.WIDE.U32 UR10, UP1, UR12, UR17, UR6 ;  /* 0x000000110c0a72a5 */ /* 0x000fe4000f820006 */
[----:B------:R-:W-:Y:S02]  /*0ce0*/  UIMAD.WIDE.U32 UR6, UR12, UR16, URZ ;  /* 0x000000100c0672a5 */ /* 0x000fe4000f8e003f */
[----:B------:R-:W-:Y:S02]  /*0cf0*/  UIADD3.X UR13, URZ, URZ, URZ, UP1, !UPT ;  /* 0x0000003f3f0d7290 */ /* 0x000fe40008ffe43f */
[----:B------:R-:W-:Y:S01]  /*0d00*/  UIADD3 URZ, UP1, UR7, UR10, URZ ;  /* 0x0000000a073f7290 */ /* 0x000fe2000ff3e03f */
[----:B------:R-:W-:-:S03]  /*0d10*/  UMOV UR12, UR11 ;  /* 0x0000000b000c7c82 */ /* 0x000fc60008000000 */
[----:B------:R-:W-:-:S12]  /*0d20*/  UIMAD.WIDE.U32.X UR6, UR14, UR17, UR12, UP1 ;  /* 0x000000110e0672a5 */ /* 0x000fd800088e040c */
.L_x_10:
[----:B------:R-:W-:Y:S01]  /*0d30*/  USHF.R.U64 UR5, UR6, UR15, UR7 ;  /* 0x0000000f06057299 */ /* 0x000fe20008001207 */
[----:B------:R-:W-:Y:S01]  /*0d40*/  I2FP.F32.U32 R0, UR9 ;  /* 0x0000000900007c45 */ /* 0x000fe20008201000 */
[----:B------:R-:W-:Y:S01]  /*0d50*/  USHF.R.U32.HI UR6, URZ, UR15, UR7 ;  /* 0x0000000f3f067299 */ /* 0x000fe20008011607 */
[----:B-1----:R-:W-:Y:S01]  /*0d60*/  R2UR UR14, R2 ;  /* 0x00000000020e72ca */ /* 0x002fe200000e0000 */
[----:B------:R-:W-:Y:S02]  /*0d70*/  UIADD3 UR17, UP1, URZ, -UR5, URZ ;  /* 0x800000053f117290 */ /* 0x000fe4000ff3e03f */
[----:B------:R-:W-:Y:S01]  /*0d80*/  FMUL R0, R0, UR21 ;  /* 0x0000001500007c20 */ /* 0x000fe20008400000 */
[----:B------:R-:W-:Y:S01]  /*0d90*/  ULDC.64 UR10, c[0x0][0x620] ;  /* 0x00018800000a7ab9 */ /* 0x000fe20000000a00 */
[----:B------:R-:W-:Y:S01]  /*0da0*/  UIADD3.X UR6, URZ, ~UR6, URZ, UP1, !UPT ;  /* 0x800000063f067290 */ /* 0x000fe20008ffe43f */
[----:B------:R-:W-:Y:S01]  /*0db0*/  UMOV UR12, UR19 ;  /* 0x00000013000c7c82 */ /* 0x000fe20008000000 */
[----:B------:R-:W-:-:S02]  /*0dc0*/  UMOV UR13, UR20 ;  /* 0x00000014000d7c82 */ /* 0x000fc40008000000 */
[----:B------:R-:W-:Y:S01]  /*0dd0*/  UIMAD UR6, UR6, UR10, URZ ;  /* 0x0000000a060672a4 */ /* 0x000fe2000f8e023f */
[----:B------:R-:W0:Y:S01]  /*0de0*/  F2I.U32.TRUNC.NTZ R0, R0 ;  /* 0x0000000000007305 */ /* 0x000e22000020f000 */
[----:B------:R-:W-:Y:S02]  /*0df0*/  UIMAD.WIDE.U32 UR12, UR17, UR10, UR12 ;  /* 0x0000000a110c72a5 */ /* 0x000fe4000f8e000c */
[----:B------:R-:W-:Y:S01]  /*0e00*/  UIMAD UR17, UR17, UR11, UR6 ;  /* 0x0000000b111172a4 */ /* 0x000fe2000f8e0206 */
[----:B------:R-:W-:Y:S01]  /*0e10*/  ULDC UR24, c[0x0][0x658] ;  /* 0x0001960000187ab9 */ /* 0x000fe20000000800 */
[----:B------:R-:W-:Y:S02]  /*0e20*/  UMOV UR22, 0xffffffff ;  /* 0xffffffff00167882 */ /* 0x000fe40000000000 */
[----:B------:R-:W-:Y:S01]  /*0e30*/  UIADD3 UR17, UR13, UR17, URZ ;  /* 0x000000110d117290 */ /* 0x000fe2000fffe03f */
[----:B------:R-:W-:Y:S01]  /*0e40*/  ULDC UR19, c[0x0][0x618] ;  /* 0x0001860000137ab9 */ /* 0x000fe20000000800 */
[----:B------:R-:W-:Y:S01]  /*0e50*/  ULDC.64 UR6, c[0x0][0x640] ;  /* 0x0001900000067ab9 */ /* 0x000fe20000000a00 */
[----:B------:R-:W-:Y:S01]  /*0e60*/  USHF.L.U32 UR13, UR22, UR24, URZ ;  /* 0x00000018160d7299 */ /* 0x000fe2000800063f */
[----:B------:R-:W-:Y:S01]  /*0e70*/  ISETP.NE.U32.AND P0, PT, RZ, UR6, PT ;  /* 0x00000006ff007c0c */ /* 0x000fe2000bf05070 */
[----:B------:R-:W-:-:S02]  /*0e80*/  USHF.R.U64 UR22, UR12, UR19, UR17 ;  /* 0x000000130c167299 */ /* 0x000fc40008001211 */
[----:B------:R-:W-:Y:S01]  /*0e90*/  USHF.R.U32.HI UR12, URZ, UR19, UR17 ;  /* 0x000000133f0c7299 */ /* 0x000fe20008011611 */
[----:B0-----:R-:W-:Y:S01]  /*0ea0*/  R2UR UR16, R0 ;  /* 0x00000000001072ca */ /* 0x001fe200000e0000 */
[----:B------:R-:W-:Y:S01]  /*0eb0*/  ULDC UR21, c[0x0][0x608] ;  /* 0x0001820000157ab9 */ /* 0x000fe20000000800 */
[----:B------:R-:W-:Y:S01]  /*0ec0*/  ISETP.NE.AND.EX P0, PT, RZ, UR7, PT, P0 ;  /* 0x00000007ff007c0c */ /* 0x000fe2000bf05300 */
[----:B------:R-:W-:Y:S02]  /*0ed0*/  USHF.R.U64 UR26, UR22, UR21, UR12 ;  /* 0x00000015161a7299 */ /* 0x000fe4000800120c */
[----:B------:R-:W-:Y:S01]  /*0ee0*/  USHF.R.U32.HI UR12, URZ, UR21, UR12 ;  /* 0x000000153f0c7299 */ /* 0x000fe2000801160c */
[----:B------:R-:W-:Y:S01]  /*0ef0*/  UMOV UR20, 0x1 ;  /* 0x0000000100147882 */ /* 0x000fe20000000000 */
[----:B------:R-:W-:Y:S02]  /*0f00*/  UIADD3 UR14, -UR14, URZ, URZ ;  /* 0x0000003f0e0e7290 */ /* 0x000fe4000fffe13f */
[----:B------:R-:W-:-:S02]  /*0f10*/  USHF.R.U64 UR27, UR26, UR24, UR12 ;  /* 0x000000181a1b7299 */ /* 0x000fc4000800120c */
[----:B------:R-:W-:Y:S01]  /*0f20*/  USHF.L.U32 UR19, UR20, UR24, URZ ;  /* 0x0000001814137299 */ /* 0x000fe2000800063f */
[----:B------:R-:W-:Y:S01]  /*0f30*/  ULDC UR15, c[0x0][0x144] ;  /* 0x00005100000f7ab9 */ /* 0x000fe20000000800 */
[----:B------:R-:W-:Y:S01]  /*0f40*/  ULDC UR10, c[0x0][0x600] ;  /* 0x00018000000a7ab9 */ /* 0x000fe20000000800 */
[----:B------:R-:W-:Y:S02]  /*0f50*/  ULOP3.LUT UR20, URZ, UR13, URZ, 0x33, !UPT ;  /* 0x0000000d3f147292 */ /* 0x000fe4000f8e333f */
[----:B------:R-:W-:Y:S02]  /*0f60*/  USHF.R.U32.HI UR13, URZ, UR24, UR12 ;  /* 0x000000183f0d7299 */ /* 0x000fe4000801160c */
[----:B------:R-:W-:Y:S02]  /*0f70*/  UIADD3 UR11, UR10, -0x1, URZ ;  /* 0xffffffff0a0b7890 */ /* 0x000fe4000fffe03f */
[----:B------:R-:W-:Y:S02]  /*0f80*/  UIADD3 UR23, -UR16, URZ, URZ ;  /* 0x0000003f10177290 */ /* 0x000fe4000fffe13f */
[----:B------:R-:W-:Y:S01]  /*0f90*/  UIMAD UR4, UR15, UR14, UR4 ;  /* 0x0000000e0f0472a4 */ /* 0x000fe2000f8e0204 */
[----:B------:R-:W-:Y:S01]  /*0fa0*/  ULDC UR28, c[0x0][0x148] ;  /* 0x00005200001c7ab9 */ /* 0x000fe20000000800 */
[----:B------:R-:W-:Y:S01]  /*0fb0*/  ULDC UR24, c[0x0][0x648] ;  /* 0x0001920000187ab9 */ /* 0x000fe20000000800 */
[----:B------:R-:W-:Y:S01]  /*0fc0*/  ULDC UR25, c[0x0][0x638] ;  /* 0x00018e0000197ab9 */ /* 0x000fe20000000800 */
[----:B------:R-:W-:Y:S01]  /*0fd0*/  UMOV UR12, UR27 ;  /* 0x0000001b000c7c82 */ /* 0x000fe20008000000 */
[----:B------:R-:W-:Y:S07]  /*0fe0*/  @!P0 BRA `(.L_x_11) ;  /* 0x0000000000308947 */ /* 0x000fee0003800000 */
[----:B------:R-:W-:Y:S02]  /*0ff0*/  ULDC UR16, c[0x0][0x64c] ;  /* 0x0001930000107ab9 */ /* 0x000fe40000000800 */
        /* <DEDUP_REMOVED lines=8> */
[----:B------:R-:W-:-:S07]  /*1080*/  UIMAD.WIDE.U32.X UR6, UR21, UR7, UR16, UP1 ;  /* 0x00000007150672a5 */ /* 0x000fce00088e0410 */
[----:B------:R-:W-:Y:S01]  /*1090*/  UMOV UR12, UR6 ;  /* 0x00000006000c7c82 */ /* 0x000fe20008000000 */
[----:B------:R-:W-:-:S05]  /*10a0*/  UMOV UR13, UR7 ;  /* 0x00000007000d7c82 */ /* 0x000fca0008000000 */
.L_x_11:
[----:B------:R-:W-:Y:S01]  /*10b0*/  UISETP.NE.AND UP1, UPT, UR37, URZ, UPT ;  /* 0x0000003f2500728c */ /* 0x000fe2000bf25270 */
[----:B------:R-:W-:Y:S01]  /*10c0*/  IMAD.MOV.U32 R0, RZ, RZ, 0x1 ;  /* 0x00000001ff007424 */ /* 0x000fe200078e00ff */
[----:B------:R-:W-:Y:S01]  /*10d0*/  USHF.R.U64 UR6, UR12, UR24, UR13 ;  /* 0x000000180c067299 */ /* 0x000fe2000800120d */
[----:B------:R-:W-:Y:S01]  /*10e0*/  IMAD.U32 R19, RZ, RZ, UR5 ;  /* 0x00000005ff137e24 */ /* 0x000fe2000f8e00ff */
[----:B------:R-:W-:Y:S02]  /*10f0*/  ULOP3.LUT UR20, UR26, UR20, URZ, 0xc0, !UPT ;  /* 0x000000141a147292 */ /* 0x000fe4000f8ec03f */
[----:B------:R-:W-:Y:S02]  /*1100*/  UIADD3 UR7, -UR6, URZ, URZ ;  /* 0x0000003f06077290 */ /* 0x000fe4000fffe13f */
[----:B------:R-:W-:Y:S02]  /*1110*/  UIMAD UR19, UR19, UR6, UR20 ;  /* 0x00000006131372a4 */ /* 0x000fe4000f8e0214 */
[----:B------:R-:W-:-:S02]  /*1120*/  ULOP3.LUT UR11, UR22, UR11, URZ, 0xc0, !UPT ;  /* 0x0000000b160b7292 */ /* 0x000fc4000f8ec03f */
[----:B------:R-:W-:Y:S02]  /*1130*/  @UP1 UIMAD UR4, UR28, UR23, UR9 ;  /* 0x000000171c0412a4 */ /* 0x000fe4000f8e0209 */
[----:B------:R-:W-:-:S03]  /*1140*/  UIMAD UR6, UR7, UR25, UR27 ;  /* 0x00000019070672a4 */ /* 0x000fc6000f8e021b */
[----:B------:R-:W-:Y:S01]  /*1150*/  ULDC UR7, c[0x0][0x610] ;  /* 0x0001840000077ab9 */ /* 0x000fe20000000800 */
[----:B------:R-:W-:Y:S02]  /*1160*/  UIMAD UR6, UR6, UR10, UR11 ;  /* 0x0000000a060672a4 */ /* 0x000fe4000f8e020b */
[----:B------:R-:W-:-:S04]  /*1170*/  UIMAD UR4, UR19, UR7, UR4 ;  /* 0x00000007130472a4 */ /* 0x000fc8000f8e0204 */
[----:B------:R-:W-:Y:S02]  /*1180*/  USEL UR7, UR6, UR4, !UP1 ;  /* 0x0000000406077287 */ /* 0x000fe4000c800000 */
[----:B------:R-:W-:-:S04]  /*1190*/  USEL UR4, UR4, UR6, !UP1 ;  /* 0x0000000604047287 */ /* 0x000fc8000c800000 */
[----:B------:R-:W-:Y:S02]  /*11a0*/  IMAD.U32 R2, RZ, RZ, UR7 ;  /* 0x00000007ff027e24 */ /* 0x000fe4000f8e00ff */
[----:B------:R-:W-:-:S07]  /*11b0*/  IMAD.U32 R18, RZ, RZ, UR4 ;  /* 0x00000004ff127e24 */ /* 0x000fce000f8e00ff */
.L_x_9:
[----:B------:R-:W-:Y:S02]  /*11c0*/  ULDC UR4, c[0x0][0x28c] ;  /* 0x0000a30000047ab9 */ /* 0x000fe40000000800 */
[----:B------:R-:W-:-:S04]  /*11d0*/  UIADD3 UR4, UR4, 0x7f, URZ ;  /* 0x0000007f04047890 */ /* 0x000fc8000fffe03f */
[----:B------:R-:W-:-:S04]  /*11e0*/  USHF.R.S32.HI UR5, URZ, 0x1f, UR4 ;  /* 0x0000001f3f057899 */ /* 0x000fc80008011404 */
[----:B------:R-:W-:-:S04]  /*11f0*/  ULEA.HI UR5, UR5, UR4, URZ, 0x7 ;  /* 0x0000000405057291 */ /* 0x000fc8000f8f383f */
[----:B------:R-:W-:Y:S01]  /*1200*/  USHF.R.S32.HI UR36, URZ, 0x7, UR5 ;  /* 0x000000073f247899 */ /* 0x000fe20008011405 */
[----:B------:R-:W-:Y:S11]  /*1210*/  @!P1 BRA `(.L_x_12) ;  /* 0x0000005800849947 */ /* 0x000ff60003800000 */
[----:B------:R-:W-:-:S06]  /*1220*/  UISETP.GT.U32.AND UP1, UPT, UR18, 0x1, UPT ;  /* 0x000000011200788c */ /* 0x000fcc000bf24070 */
[----:B------:R-:W-:-:S13]  /*1230*/  PLOP3.LUT P0, PT, PT, PT, UP1, 0x80, 0x0 ;  /* 0x000000000000781c */ /* 0x000fda0003f0f018 */
[----:B------:R-:W-:Y:S05]  /*1240*/  @P0 EXIT ;  /* 0x000000000000094d */ /* 0x000fea0003800000 */
.L_x_13:
[----:B------:R-:W-:-:S08]  /*1250*/  NOP ;  /* 0x0000000000007918 */ /* 0x000fd00000000000 */
[----:B------:R-:W0:Y:S02]  /*1260*/  USETMAXREG.TRY_ALLOC.CTAPOOL UP1, 0xe8 ;  /* 0x000000e8000079c8 */ /* 0x000e240008020600 */
[----:B0-----:R-:W-:-:S13]  /*1270*/  PLOP3.LUT P0, PT, PT, PT, UP1, 0x80, 0x0 ;  /* 0x000000000000781c */ /* 0x001fda0003f0f018 */
[----:B------:R-:W-:Y:S05]  /*1280*/  @!P0 BRA `(.L_x_13) ;  /* 0xfffffffc00f08947 */ /* 0x000fea000383ffff */
[----:B------:R-:W-:-:S13]  /*1290*/  LOP3.LUT P0, RZ, R0, 0xff, RZ, 0xc0, !PT ;  /* 0x000000ff00ff7812 */ /* 0x000fda000780c0ff */
[----:B------:R-:W-:Y:S05]  /*12a0*/  @!P0 EXIT ;  /* 0x000000000000894d */ /* 0x000fea0003800000 */
[----:B------:R-:W-:Y:S01]  /*12b0*/  SHF.R.S32.HI R0, RZ, 0x1f, R3 ;  /* 0x0000001fff007819 */ /* 0x000fe20000011403 */
[----:B------:R-:W0:Y:S01]  /*12c0*/  S2UR UR5, SR_CgaCtaId ;  /* 0x00000000000579c3 */ /* 0x000e220000008800 */
[----:B------:R-:W-:Y:S01]  /*12d0*/  UMOV UR42, 0x400 ;  /* 0x00000400002a7882 */ /* 0x000fe20000000000 */
[----:B------:R-:W-:Y:S01]  /*12e0*/  USHF.R.U32.HI UR4, URZ, 0x2, UR36 ;  /* 0x000000023f047899 */ /* 0x000fe20008011624 */
[CC--:B------:R-:W-:Y:S01]  /*12f0*/  LEA.HI R4, R0.reuse, R3.reuse, RZ, 0x2 ;  /* 0x0000000300047211 */ /* 0x0c0fe200078f10ff */
[----:B------:R-:W-:Y:S01]  /*1300*/  ULOP3.LUT UR45, UR36, 0x3, URZ, 0xc0, !UPT ;  /* 0x00000003242d7892 */ /* 0x000fe2000f8ec03f */
[----:B------:R-:W-:Y:S01]  /*1310*/  LEA.HI R0, R0, R3, RZ, 0x5 ;  /* 0x0000000300007211 */ /* 0x000fe200078f28ff */
[----:B------:R-:W-:Y:S01]  /*1320*/  UISETP.LT.AND UP1, UPT, UR36, 0x1, UPT ;  /* 0x000000012400788c */ /* 0x000fe2000bf21270 */
[--C-:B------:R-:W-:Y:S01]  /*1330*/  SHF.R.S32.HI R88, RZ, 0x2, R4.reuse ;  /* 0x00000002ff587819 */ /* 0x100fe20000011404 */
[----:B------:R-:W1:Y:S01]  /*1340*/  LDC.64 R6, c[0x0][0x5c8] ;  /* 0x00017200ff067b82 */ /* 0x000e620000000a00 */
[----:B------:R-:W-:Y:S01]  /*1350*/  SHF.R.S32.HI R5, RZ, 0x1f, R4 ;  /* 0x0000001fff057819 */ /* 0x000fe20000011404 */
[----:B------:R-:W-:Y:S01]  /*1360*/  ULOP3.LUT UR4, UR4, 0x1, URZ, 0xc0, !UPT ;  /* 0x0000000104047892 */ /* 0x000fe2000f8ec03f */
[----:B------:R-:W-:Y:S01]  /*1370*/  LOP3.LUT R4, R4, 0xfffffffc, RZ, 0xc0, !PT ;  /* 0xfffffffc04047812 */ /* 0x000fe200078ec0ff */
[----:B------:R-:W-:Y:S01]  /*1380*/  ULDC UR44, c[0x0][0x658] ;  /* 0x00019600002c7ab9 */ /* 0x000fe20000000800 */
[----:B------:R-:W-:Y:S01]  /*1390*/  LEA.HI R5, R5, R88, RZ, 0x3 ;  /* 0x0000005805057211 */ /* 0x000fe200078f18ff */
[----:B------:R-:W-:Y:S01]  /*13a0*/  UMOV UR6, 0xffffffff ;  /* 0xffffffff00067882 */ /* 0x000fe20000000000 */
[----:B------:R-:W-:Y:S01]  /*13b0*/  ULDC UR8, c[0x0][0x284] ;  /* 0x0000a10000087ab9 */ /* 0x000fe20000000800 */
[----:B------:R-:W-:Y:S01]  /*13c0*/  IMAD.IADD R4, R3, 0x1, -R4 ;  /* 0x0000000103047824 */ /* 0x000fe200078e0a04 */
[----:B------:R-:W-:Y:S01]  /*13d0*/  LOP3.LUT R5, R5, 0xfffffff8, RZ, 0xc0, !PT ;  /* 0xfffffff805057812 */ /* 0x000fe200078ec0ff */
[----:B------:R-:W-:Y:S01]  /*13e0*/  USEL UR45, UR45, URZ, !UP0 ;  /* 0x0000003f2d2d7287 */ /* 0x000fe2000c000000 */
[----:B------:R-:W-:Y:S01]  /*13f0*/  SHF.R.S32.HI R3, RZ, 0x5, R0 ;  /* 0x00000005ff037819 */ /* 0x000fe20000011400 */
[----:B------:R-:W-:Y:S01]  /*1400*/  VIADD R0, R95, 0xffffffff ;  /* 0xffffffff5f007836 */ /* 0x000fe20000000000 */
[----:B------:R-:W-:Y:S01]  /*1410*/  USEL UR46, UR36, 0x1, UP1 ;  /* 0x00000001242e7887 */ /* 0x000fe20008800000 */
[----:B------:R-:W-:Y:S01]  /*1420*/  IMAD.IADD R88, R88, 0x1, -R5 ;  /* 0x0000000158587824 */ /* 0x000fe200078e0a05 */
[----:B------:R-:W-:Y:S01]  /*1430*/  USHF.L.U32 UR6, UR6, UR44, URZ ;  /* 0x0000002c06067299 */ /* 0x000fe2000800063f */
[----:B------:R-:W2:Y:S01]  /*1440*/  LDC R5, c[0x0][0x288] ;  /* 0x0000a200ff057b82 */ /* 0x000ea20000000800 */
[----:B0-----:R-:W-:Y:S01]  /*1450*/  ULEA UR42, UR5, UR42, 0x18 ;  /* 0x0000002a052a7291 */ /* 0x001fe2000f8ec03f */
[C---:B------:R-:W-:Y:S01]  /*1460*/  ISETP.NE.AND P0, PT, R0.reuse, RZ, PT ;  /* 0x000000ff0000720c */ /* 0x040fe20003f05270 */
[----:B------:R-:W-:Y:S01]  /*1470*/  IMAD.SHL.U32 R0, R0, 0x8, RZ ;  /* 0x0000000800007824 */ /* 0x000fe200078e00ff */
[--C-:B------:R-:W-:Y:S01]  /*1480*/  SHF.R.S32.HI R89, RZ, 0x1f, R88.reuse ;  /* 0x0000001fff597819 */ /* 0x100fe20000011458 */
[----:B------:R-:W-:Y:S01]  /*1490*/  UIADD3 UR50, UR42, 0x50, URZ ;  /* 0x000000502a327890 */ /* 0x000fe2000fffe03f */
[----:B------:R-:W-:Y:S01]  /*14a0*/  IMAD.SHL.U32 R90, R4, 0x2, RZ ;  /* 0x00000002045a7824 */ /* 0x000fe200078e00ff */
[----:B------:R-:W-:Y:S01]  /*14b0*/  UISETP.EQ.U32.AND UP0, UPT, UR4, 0x1, !UP0 ;  /* 0x000000010400788c */ /* 0x000fe2000c702070 */
[C-C-:B------:R-:W-:Y:S01]  /*14c0*/  IMAD R97, R3.reuse, -0x10, -R88.reuse ;  /* 0xfffffff003617824 */ /* 0x140fe200078e0a58 */
[----:B------:R-:W-:Y:S01]  /*14d0*/  LOP3.LUT R0, R0, 0x8, RZ, 0xc0, !PT ;  /* 0x0000000800007812 */ /* 0x000fe200078ec0ff */
[----:B------:R-:W-:Y:S01]  /*14e0*/  IMAD.WIDE R88, R3, 0x10, R88 ;  /* 0x0000001003587825 */ /* 0x000fe200078e0258 */
[C---:B-1----:R-:W-:Y:S01]  /*14f0*/  SHF.L.U64.HI R92, R6.reuse, 0x3, R7 ;  /* 0x00000003065c7819 */ /* 0x042fe20000010207 */
[----:B------:R-:W-:Y:S01]  /*1500*/  ULDC UR43, c[0x0][0x600] ;  /* 0x00018000002b7ab9 */ /* 0x000fe20000000800 */
[----:B------:R-:W-:Y:S01]  /*1510*/  SEL R98, RZ, 0x1, P0 ;  /* 0x00000001ff627807 */ /* 0x000fe20000000000 */
[----:B------:R-:W-:Y:S01]  /*1520*/  IMAD.SHL.U32 R93, R6, 0x8, RZ ;  /* 0x00000008065d7824 */ /* 0x000fe200078e00ff */
[----:B------:R-:W-:Y:S01]  /*1530*/  LEA R95, R95, UR50, 0x3 ;  /* 0x000000325f5f7c11 */ /* 0x000fe2000f8e18ff */
[----:B------:R-:W-:Y:S01]  /*1540*/  VIADD R97, R97, UR8 ;  /* 0x0000000861617c36 */ /* 0x000fe20008000000 */
[C---:B------:R-:W-:Y:S01]  /*1550*/  LOP3.LUT R99, R0.reuse, 0x8, RZ, 0x3c, !PT ;  /* 0x0000000800637812 */ /* 0x040fe200078e3cff */
[----:B------:R-:W-:Y:S01]  /*1560*/  UMOV UR7, 0x1 ;  /* 0x0000000100077882 */ /* 0x000fe20000000000 */
[----:B------:R-:W-:Y:S01]  /*1570*/  LOP3.LUT R96, R0, 0x18, RZ, 0x3c, !PT ;  /* 0x0000001800607812 */ /* 0x000fe200078e3cff */
[----:B------:R-:W-:Y:S01]  /*1580*/  ULOP3.LUT UR49, UR39, 0x1, URZ, 0xfc, !UPT ;  /* 0x0000000127317892 */ /* 0x000fe2000f8efc3f */
[----:B------:R-:W-:Y:S01]  /*1590*/  SHF.R.S32.HI R91, RZ, 0x1f, R90 ;  /* 0x0000001fff5b7819 */ /* 0x000fe2000001145a */
[----:B------:R-:W-:Y:S01]  /*15a0*/  USHF.L.U32 UR40, UR36, 0x1, URZ ;  /* 0x0000000124287899 */ /* 0x000fe2000800063f */
[----:B--2---:R-:W-:Y:S01]  /*15b0*/  IMAD R94, R4, -0x2, R5 ;  /* 0xfffffffe045e7824 */ /* 0x004fe200078e0205 */
[----:B------:R-:W-:-:S02]  /*15c0*/  USHF.L.U64.HI UR41, UR52, 0x1, UR38 ;  /* 0x0000000134297899 */ /* 0x000fc40008010226 */
[----:B------:R-:W-:Y:S02]  /*15d0*/  UIADD3 UR43, UR43, -0x1, URZ ;  /* 0xffffffff2b2b7890 */ /* 0x000fe4000fffe03f */
[----:B------:R-:W-:Y:S02]  /*15e0*/  USHF.L.U32 UR44, UR7, UR44, URZ ;  /* 0x0000002c072c7299 */ /* 0x000fe4000800063f */
[----:B------:R-:W-:Y:S02]  /*15f0*/  UIADD3 UR46, -UR46, UR36, URZ ;  /* 0x000000242e2e7290 */ /* 0x000fe4000fffe13f */
[----:B------:R-:W-:Y:S02]  /*1600*/  ULOP3.LUT UR47, URZ, UR6, URZ, 0x33, !UPT ;  /* 0x000000063f2f7292 */ /* 0x000fe4000f8e333f */
[----:B------:R-:W-:-:S12]  /*1610*/  USEL UR48, URZ, 0x1, !UP0 ;  /* 0x000000013f307887 */ /* 0x000fd8000c000000 */
.L_x_161:
[----:B------:R-:W-:-:S04]  /*1620*/  SHF.L.U32 R0, R98, 0x1f, RZ ;  /* 0x0000001f62007819 */ /* 0x000fc800000006ff */
[----:B------:R-:W0:Y:S02]  /*1630*/  SYNCS.PHASECHK.TRANS64.TRYWAIT P0, [R95+URZ+-0x8], R0 ;  /* 0xfffff8005f0075a7 */ /* 0x000e24000800017f */
[----:B012345:R-:W-:Y:S05]  /*1640*/  @!P0 BRA `(.L_x_14) ;  /* 0x0000006400848947 */ /* 0x03ffea0003800000 */
.L_x_183:
[----:B------:R-:W-:Y:S02]  /*1650*/  ULDC UR4, c[0x0][0x28c] ;  /* 0x0000a30000047ab9 */ /* 0x000fe40000000800 */
[----:B------:R-:W-:-:S13]  /*1660*/  ISETP.LT.AND P0, PT, RZ, UR4, PT ;  /* 0x00000004ff007c0c */ /* 0x000fda000bf01270 */
[----:B------:R-:W-:Y:S05]  /*1670*/  @P0 BRA `(.L_x_15) ;  /* 0x0000000000400947 */ /* 0x000fea0003800000 */
[----:B0-----:R-:W-:Y:S01]  /*1680*/  MOV R0, 0x0 ;  /* 0x0000000000007802 */ /* 0x001fe20000000f00 */
[----:B------:R-:W-:Y:S01]  /*1690*/  ULDC.64 UR4, c[0x4][0x68] ;  /* 0x01001a0000047ab9 */ /* 0x000fe20000000a00 */
[----:B------:R-:W-:Y:S01]  /*16a0*/  ULDC.64 UR6, c[0x4][0x8] ;  /* 0x0100020000067ab9 */ /* 0x000fe20000000a00 */
[----:B------:R-:W-:Y:S01]  /*16b0*/  IMAD.U32 R4, RZ, RZ, UR4 ;  /* 0x00000004ff047e24 */ /* 0x000fe2000f8e00ff */
[----:B------:R0:W1:Y:S01]  /*16c0*/  LDC.64 R14, c[0x4][R0] ;  /* 0x01000000000e7b82 */ /* 0x0000620000000a00 */
[----:B------:R-:W-:Y:S01]  /*16d0*/  IMAD.U32 R5, RZ, RZ, UR5 ;  /* 0x00000005ff057e24 */ /* 0x000fe2000f8e00ff */
[----:B------:R-:W-:Y:S01]  /*16e0*/  ULDC.64 UR4, c[0x4][0x70] ;  /* 0x01001c0000047ab9 */ /* 0x000fe20000000a00 */
[----:B------:R-:W-:Y:S02]  /*16f0*/  IMAD.U32 R10, RZ, RZ, UR6 ;  /* 0x00000006ff0a7e24 */ /* 0x000fe4000f8e00ff */
[----:B------:R-:W-:Y:S02]  /*1700*/  IMAD.U32 R6, RZ, RZ, UR4 ;  /* 0x00000004ff067e24 */ /* 0x000fe4000f8e00ff */
[----:B------:R-:W-:-:S02]  /*1710*/  IMAD.U32 R7, RZ, RZ, UR5 ;  /* 0x00000005ff077e24 */ /* 0x000fc4000f8e00ff */
[----:B------:R-:W-:Y:S02]  /*1720*/  IMAD.U32 R11, RZ, RZ, UR7 ;  /* 0x00000007ff0b7e24 */ /* 0x000fe4000f8e00ff */
[----:B------:R-:W-:Y:S02]  /*1730*/  IMAD.MOV.U32 R8, RZ, RZ, 0x1e1 ;  /* 0x000001e1ff087424 */ /* 0x000fe400078e00ff */
[----:B------:R-:W-:Y:S02]  /*1740*/  IMAD.MOV.U32 R12, RZ, RZ, 0x1 ;  /* 0x00000001ff0c7424 */ /* 0x000fe400078e00ff */
[----:B0-----:R-:W-:-:S07]  /*1750*/  IMAD.MOV.U32 R13, RZ, RZ, RZ ;  /* 0x000000ffff0d7224 */ /* 0x001fce00078e00ff */
[----:B------:R-:W-:-:S07]  /*1760*/  LEPC R20, `(.L_x_15) ;  /* 0x000000001014794e */ /* 0x000fce0000000000 */
[----:B-1---5:R-:W-:Y:S05]  /*1770*/  CALL.ABS.NOINC R14 ;  /* 0x000000000e007343 */ /* 0x022fea0003c00000 */
.L_x_15:
[----:B0-----:R-:W-:-:S05]  /*1780*/  IMAD.U32 R0, RZ, RZ, UR49 ;  /* 0x00000031ff007e24 */ /* 0x001fca000f8e00ff */
[----:B------:R-:W-:-:S13]  /*1790*/  ISETP.NE.AND P0, PT, R0, 0x3, PT ;  /* 0x000000030000780c */ /* 0x000fda0003f05270 */
[----:B------:R-:W-:Y:S05]  /*17a0*/  @!P0 BRA `(.L_x_16) ;  /* 0x0000000000048947 */ /* 0x000fea0003800000 */
[----:B------:R-:W-:Y:S01]  /*17b0*/  BPT.TRAP 0x1 ;  /* 0x000000040000795c */ /* 0x000fe20000300000 */
.L_x_16:
[----:B------:R-:W-:Y:S02]  /*17c0*/  IMAD.U32 R3, RZ, RZ, UR45 ;  /* 0x0000002dff037e24 */ /* 0x000fe4000f8e00ff */
[----:B------:R-:W-:-:S03]  /*17d0*/  IMAD.U32 R0, RZ, RZ, UR48 ;  /* 0x00000030ff007e24 */ /* 0x000fc6000f8e00ff */
[----:B------:R-:W-:Y:S02]  /*17e0*/  LEA R3, R3, UR42, 0x3 ;  /* 0x0000002a03037c11 */ /* 0x000fe4000f8e18ff */
[----:B------:R-:W-:-:S04]  /*17f0*/  SHF.L.U32 R0, R0, 0x1f, RZ ;  /* 0x0000001f00007819 */ /* 0x000fc800000006ff */
[----:B------:R0:W1:Y:S01]  /*1800*/  SYNCS.PHASECHK.TRANS64.TRYWAIT P1, [R3+URZ], R0 ;  /* 0x00000000030075a7 */ /* 0x000062000802017f */
[----:B------:R-:W-:Y:S05]  /*1810*/  @!P0 BRA `(.L_x_17) ;  /* 0x0000000000048947 */ /* 0x000fea0003800000 */
[----:B------:R-:W-:Y:S01]  /*1820*/  BPT.TRAP 0x1 ;  /* 0x000000040000795c */ /* 0x000fe20000300000 */
.L_x_17:
[----:B------:R-:W-:-:S05]  /*1830*/  IMAD.U32 R4, RZ, RZ, UR46 ;  /* 0x0000002eff047e24 */ /* 0x000fca000f8e00ff */
[----:B------:R-:W-:Y:S01]  /*1840*/  ISETP.GE.AND P2, PT, R4, 0x1, PT ;  /* 0x000000010400780c */ /* 0x000fe20003f46270 */
[----:B-1----:R-:W-:-:S12]  /*1850*/  @P1 BRA `(.L_x_18) ;  /* 0x0000000000081947 */ /* 0x002fd80003800000 */
[----:B------:R-:W1:Y:S02]  /*1860*/  SYNCS.PHASECHK.TRANS64.TRYWAIT P1, [R3+URZ], R0 ;  /* 0x00000000030075a7 */ /* 0x000e64000802017f */
[----:B-1----:R-:W-:Y:S05]  /*1870*/  @!P1 BRA `(.L_x_19) ;  /* 0x00000064000c9947 */ /* 0x002fea0003800000 */
.L_x_18:
[----:B------:R-:W-:Y:S05]  /*1880*/  WARPSYNC.ALL ;  /* 0x0000000000007948 */ /* 0x000fea0003800000 */
[----:B------:R-:W-:Y:S01]  /*1890*/  UIADD3 UR5, UR42, 0x10180, URZ ;  /* 0x000101802a057890 */ /* 0x000fe2000fffe03f */
[----:B------:R-:W-:Y:S01]  /*18a0*/  WARPGROUP.ARRIVE ;  /* 0x00000000000079c5 */ /* 0x000fe20000000000 */
[----:B------:R-:W-:Y:S02]  /*18b0*/  UIADD3 UR4, UR42, 0x180, URZ ;  /* 0x000001802a047890 */ /* 0x000fe4000fffe03f */
[----:B------:R-:W-:Y:S02]  /*18c0*/  USHF.R.U32.HI UR5, URZ, 0x4, UR5 ;  /* 0x000000043f057899 */ /* 0x000fe40008011605 */
[----:B------:R-:W-:-:S02]  /*18d0*/  USHF.R.U32.HI UR4, URZ, 0x4, UR4 ;  /* 0x000000043f047899 */ /* 0x000fc40008011604 */
[----:B------:R-:W-:Y:S02]  /*18e0*/  ULOP3.LUT UR5, UR5, 0x3fff, URZ, 0xc0, !UPT ;  /* 0x00003fff05057892 */ /* 0x000fe4000f8ec03f */
[----:B------:R-:W-:Y:S02]  /*18f0*/  ULOP3.LUT UR9, UR4, 0x3fff, URZ, 0xc0, !UPT ;  /* 0x00003fff04097892 */ /* 0x000fe4000f8ec03f */
[----:B------:R-:W-:Y:S02]  /*1900*/  ULOP3.LUT UR8, UR5, 0x10000, URZ, 0xfc, !UPT ;  /* 0x0001000005087892 */ /* 0x000fe4000f8efc3f */
[----:B------:R-:W-:Y:S02]  /*1910*/  ULEA UR11, UR45, UR9, 0xa ;  /* 0x000000092d0b7291 */ /* 0x000fe4000f8e503f */
[----:B------:R-:W-:Y:S01]  /*1920*/  ULEA UR10, UR45, UR8, 0xb ;  /* 0x000000082d0a7291 */ /* 0x000fe2000f8e583f */
[----:B------:R-:W-:Y:S01]  /*1930*/  UMOV UR5, 0x40000040 ;  /* 0x4000004000057882 */ /* 0x000fe20000000000 */
[----:B------:R-:W-:-:S03]  /*1940*/  UMOV UR7, 0x40000040 ;  /* 0x4000004000077882 */ /* 0x000fc60000000000 */
[----:B------:R-:W-:Y:S02]  /*1950*/  UMOV UR4, UR11 ;  /* 0x0000000b00047c82 */ /* 0x000fe40008000000 */
[----:B------:R-:W-:Y:S02]  /*1960*/  UMOV UR6, UR10 ;  /* 0x0000000a00067c82 */ /* 0x000fe40008000000 */
[----:B------:R-:W-:Y:S01]  /*1970*/  HGMMA.64x128x16.F32 R24, gdesc[UR4].tnspA, RZ, !UPT, gsb0 ;  /* 0x21e00000041879f0 */ /* 0x000fe2000c0008ff */
[----:B------:R-:W-:Y:S02]  /*1980*/  UIADD3 UR4, UR11, 0x80, URZ ;  /* 0x000000800b047890 */ /* 0x000fe4000fffe03f */
[----:B------:R-:W-:Y:S01]  /*1990*/  UIADD3 UR6, UR10, 0x2, URZ ;  /* 0x000000020a067890 */ /* 0x000fe2000fffe03f */
[----:B------:R-:W-:Y:S01]  /*19a0*/  UMOV UR5, 0x40000040 ;  /* 0x4000004000057882 */ /* 0x000fe20000000000 */
[----:B------:R-:W-:Y:S01]  /*19b0*/  UMOV UR7, 0x40000040 ;  /* 0x4000004000077882 */ /* 0x000fe20000000000 */
[----:B------:R-:W-:-:S02]  /*19c0*/  WARPGROUP.DEPBAR.LE gsb0, 0x0 ;  /* 0x00008000000079c5 */ /* 0x000fc40000010000 */
[----:B------:R-:W-:-:S06]  /*19d0*/  WARPGROUP.ARRIVE ;  /* 0x00000000000079c5 */ /* 0x000fcc0000000000 */
[----:B------:R-:W-:Y:S01]  /*19e0*/  HGMMA.64x128x16.F32 R24, gdesc[UR4].tnspA, R24, gsb0 ;  /* 0x21e00000041879f0 */ /* 0x000fe20008000818 */
[----:B------:R-:W-:Y:S02]  /*19f0*/  UIADD3 UR4, UR11, 0x100, URZ ;  /* 0x000001000b047890 */ /* 0x000fe4000fffe03f */
[----:B------:R-:W-:Y:S01]  /*1a00*/  UIADD3 UR6, UR10, 0x4, URZ ;  /* 0x000000040a067890 */ /* 0x000fe2000fffe03f */
[----:B------:R-:W-:Y:S01]  /*1a10*/  UMOV UR5, 0x40000040 ;  /* 0x4000004000057882 */ /* 0x000fe20000000000 */
[----:B------:R-:W-:Y:S01]  /*1a20*/  UMOV UR7, 0x40000040 ;  /* 0x4000004000077882 */ /* 0x000fe20000000000 */
[----:B------:R-:W-:Y:S02]  /*1a30*/  WARPGROUP.DEPBAR.LE gsb0, 0x0 ;  /* 0x00008000000079c5 */ /* 0x000fe40000010000 */
        /* <DEDUP_REMOVED lines=36> */
[----:B------:R-:W-:Y:S03]  /*1c80*/  HGMMA.64x128x16.F32 R24, gdesc[UR4].tnspA, R24, gsb0 ;  /* 0x21e00000041879f0 */ /* 0x000fe60008000818 */
[----:B------:R-:W-:Y:S02]  /*1c90*/  WARPGROUP.DEPBAR.LE gsb0, 0x0 ;  /* 0x00008000000079c5 */ /* 0x000fe40000010000 */
[----:B------:R-:W-:Y:S05]  /*1ca0*/  @!P2 BRA `(.L_x_20) ;  /* 0x000000040084a947 */ /* 0x000fea0003800000 */
[----:B------:R-:W-:Y:S01]  /*1cb0*/  UIADD3 UR10, UR45, 0x1, URZ ;  /* 0x000000012d0a7890 */ /* 0x000fe2000fffe03f */
[----:B01----:R-:W-:Y:S01]  /*1cc0*/  IMAD.U32 R0, RZ, RZ, UR46 ;  /* 0x0000002eff007e24 */ /* 0x003fe2000f8e00ff */
[----:B------:R-:W-:Y:S02]  /*1cd0*/  UMOV UR11, UR45 ;  /* 0x0000002d000b7c82 */ /* 0x000fe40008000000 */
[----:B------:R-:W-:-:S04]  /*1ce0*/  UISETP.NE.AND UP0, UPT, UR10, 0x4, UPT ;  /* 0x000000040a00788c */ /* 0x000fc8000bf05270 */
[----:B------:R-:W-:Y:S02]  /*1cf0*/  USEL UR4, URZ, 0x1, UP0 ;  /* 0x000000013f047887 */ /* 0x000fe40008000000 */
[----:B------:R-:W-:Y:S02]  /*1d00*/  USEL UR10, UR10, URZ, UP0 ;  /* 0x0000003f0a0a7287 */ /* 0x000fe40008000000 */
[----:B------:R-:W-:-:S06]  /*1d10*/  ULOP3.LUT UR4, UR48, UR4, URZ, 0x3c, !UPT ;  /* 0x0000000430047292 */ /* 0x000fcc000f8e3c3f */
[----:B------:R-:W-:-:S07]  /*1d20*/  IMAD.U32 R5, RZ, RZ, UR4 ;  /* 0x00000004ff057e24 */ /* 0x000fce000f8e00ff */
.L_x_27:
[----:B01----:R-:W-:Y:S05]  /*1d30*/  @!P0 BRA `(.L_x_21) ;  /* 0x0000000000048947 */ /* 0x003fea0003800000 */
[----:B------:R-:W-:Y:S01]  /*1d40*/  BPT.TRAP 0x1 ;  /* 0x000000040000795c */ /* 0x000fe20000300000 */
.L_x_21:
[----:B------:R-:W-:Y:S01]  /*1d50*/  ULEA UR4, UR10, UR42, 0x3 ;  /* 0x0000002a0a047291 */ /* 0x000fe2000f8e183f */
[----:B------:R-:W-:-:S08]  /*1d60*/  SHF.L.U32 R3, R5, 0x1f, RZ ;  /* 0x0000001f05037819 */ /* 0x000fd000000006ff */
[----:B------:R0:W1:Y:S01]  /*1d70*/  SYNCS.PHASECHK.TRANS64.TRYWAIT P1, [UR4], R3 ;  /* 0x00000003ff0075a7 */ /* 0x0000620008020144 */
[----:B------:R-:W-:Y:S05]  /*1d80*/  @!P0 BRA `(.L_x_22) ;  /* 0x0000000000048947 */ /* 0x000fea0003800000 */
[----:B------:R-:W-:Y:S01]  /*1d90*/  BPT.TRAP 0x1 ;  /* 0x000000040000795c */ /* 0x000fe20000300000 */
.L_x_22:
[----:B-1----:R-:W-:Y:S05]  /*1da0*/  @P1 BRA `(.L_x_23) ;  /* 0x0000000000081947 */ /* 0x002fea0003800000 */
[----:B------:R-:W1:Y:S02]  /*1db0*/  SYNCS.PHASECHK.TRANS64.TRYWAIT P1, [UR4], R3 ;  /* 0x00000003ff0075a7 */ /* 0x000e640008020144 */
[----:B-1----:R-:W-:Y:S05]  /*1dc0*/  @!P1 BRA `(.L_x_24) ;  /* 0x0000005c00cc9947 */ /* 0x002fea0003800000 */
.L_x_23:
[----:B------:R-:W-:Y:S01]  /*1dd0*/  ULEA UR13, UR10, UR9, 0xa ;  /* 0x000000090a0d7291 */ /* 0x000fe2000f8e503f */
[----:B------:R-:W-:Y:S01]  /*1de0*/  WARPGROUP.ARRIVE ;  /* 0x00000000000079c5 */ /* 0x000fe20000000000 */
[----:B------:R-:W-:Y:S01]  /*1df0*/  ULEA UR12, UR10, UR8, 0xb ;  /* 0x000000080a0c7291 */ /* 0x000fe2000f8e583f */
[----:B------:R-:W-:Y:S01]  /*1e00*/  UMOV UR5, 0x40000040 ;  /* 0x4000004000057882 */ /* 0x000fe20000000000 */
[----:B------:R-:W-:-:S03]  /*1e10*/  UMOV UR7, 0x40000040 ;  /* 0x4000004000077882 */ /* 0x000fc60000000000 */
[----:B------:R-:W-:Y:S02]  /*1e20*/  UMOV UR4, UR13 ;  /* 0x0000000d00047c82 */ /* 0x000fe40008000000 */
[----:B------:R-:W-:Y:S02]  /*1e30*/  UMOV UR6, UR12 ;  /* 0x0000000c00067c82 */ /* 0x000fe40008000000 */
[----:B------:R-:W-:Y:S01]  /*1e40*/  HGMMA.64x128x16.F32 R24, gdesc[UR4].tnspA, R24, gsb0 ;  /* 0x21e00000041879f0 */ /* 0x000fe20008000818 */
        /* <DEDUP_REMOVED lines=51> */
[----:B------:R-:W-:Y:S01]  /*2180*/  BPT.TRAP 0x1 ;  /* 0x000000040000795c */ /* 0x000fe20000300000 */
.L_x_25:
[----:B------:R-:W-:Y:S02]  /*2190*/  UISETP.GT.U32.AND UP0, UPT, UR39, 0x1, UPT ;  /* 0x000000012700788c */ /* 0x000fe4000bf04070 */
[----:B------:R-:W-:-:S04]  /*21a0*/  ULEA UR4, UR11, UR42, 0x3 ;  /* 0x0000002a0b047291 */ /* 0x000fc8000f8e183f */
[----:B------:R-:W-:Y:S01]  /*21b0*/  UIADD3 UR4, UR4, 0x20, URZ ;  /* 0x0000002004047890 */ /* 0x000fe2000fffe03f */
[----:B------:R-:W-:-:S03]  /*21c0*/  PLOP3.LUT P1, PT, PT, PT, UP0, 0x80, 0x0 ;  /* 0x000000000000781c */ /* 0x000fc60003f2f008 */
[----:B------:R-:W-:-:S09]  /*21d0*/  UPRMT UR4, URZ, 0x654, UR4 ;  /* 0x000006543f047896 */ /* 0x000fd20008000004 */
[----:B------:R-:W-:Y:S01]  /*21e0*/  SYNCS.ARRIVE.TRANS64.RED.A1T0 RZ, [UR4], RZ ;  /* 0x000000ffffff79a7 */ /* 0x000fe20008100404 */
[----:B------:R-:W-:Y:S05]  /*21f0*/  @P1 BRA `(.L_x_26) ;  /* 0x0000000000041947 */ /* 0x000fea0003800000 */
[----:B------:R-:W-:Y:S01]  /*2200*/  BPT.TRAP 0x1 ;  /* 0x000000040000795c */ /* 0x000fe20000300000 */
.L_x_26:
[----:B------:R-:W-:Y:S01]  /*2210*/  UIADD3 UR10, UR10, 0x1, URZ ;  /* 0x000000010a0a7890 */ /* 0x000fe2000fffe03f */
[C---:B------:R-:W-:Y:S01]  /*2220*/  ISETP.GT.AND P1, PT, R0.reuse, 0x1, PT ;  /* 0x000000010000780c */ /* 0x040fe20003f24270 */
[----:B------:R-:W-:Y:S01]  /*2230*/  UIADD3 UR11, UR11, 0x1, URZ ;  /* 0x000000010b0b7890 */ /* 0x000fe2000fffe03f */
[----:B------:R-:W-:Y:S01]  /*2240*/  VIADD R0, R0, 0xffffffff ;  /* 0xffffffff00007836 */ /* 0x000fe20000000000 */
[----:B------:R-:W-:Y:S02]  /*2250*/  UISETP.NE.AND UP0, UPT, UR10, 0x4, UPT ;  /* 0x000000040a00788c */ /* 0x000fe4000bf05270 */
[----:B------:R-:W-:Y:S02]  /*2260*/  UISETP.NE.AND UP1, UPT, UR11, 0x4, UPT ;  /* 0x000000040b00788c */ /* 0x000fe4000bf25270 */
[----:B------:R-:W-:Y:S02]  /*2270*/  USEL UR4, URZ, 0x1, UP0 ;  /* 0x000000013f047887 */ /* 0x000fe40008000000 */
[----:B------:R-:W-:-:S02]  /*2280*/  USEL UR10, UR10, URZ, UP0 ;  /* 0x0000003f0a0a7287 */ /* 0x000fc40008000000 */
[----:B------:R-:W-:Y:S02]  /*2290*/  USEL UR11, UR11, URZ, UP1 ;  /* 0x0000003f0b0b7287 */ /* 0x000fe40008800000 */
[----:B------:R-:W-:Y:S01]  /*22a0*/  LOP3.LUT R5, R5, UR4, RZ, 0x3c, !PT ;  /* 0x0000000405057c12 */ /* 0x000fe2000f8e3cff */
[----:B------:R-:W-:Y:S09]  /*22b0*/  @P1 BRA `(.L_x_27) ;  /* 0xfffffff8009c1947 */ /* 0x000ff2000383ffff */
.L_x_20:
[----:B01----:R-:W0:Y:S01]  /*22c0*/  LDC R0, c[0x0][0x28c] ;  /* 0x0000a300ff007b82 */ /* 0x003e220000000800 */
[----:B------:R1:W-:Y:S01]  /*22d0*/  SYNCS.ARRIVE.TRANS64.A1T0 RZ, [R99+UR50], RZ ;  /* 0x000000ff63ff79a7 */ /* 0x0003e20008100032 */
[----:B0-----:R-:W-:-:S13]  /*22e0*/  ISETP.GE.AND P1, PT, R0, 0x1, PT ;  /* 0x000000010000780c */ /* 0x001fda0003f26270 */
[----:B-1----:R-:W-:Y:S05]  /*22f0*/  @!P1 BRA `(.L_x_28) ;  /* 0x0000000000309947 */ /* 0x002fea0003800000 */
[----:B------:R-:W-:Y:S05]  /*2300*/  @!P0 BRA `(.L_x_29) ;  /* 0x0000000000048947 */ /* 0x000fea0003800000 */
[----:B------:R-:W-:Y:S01]  /*2310*/  BPT.TRAP 0x1 ;  /* 0x000000040000795c */ /* 0x000fe20000300000 */
.L_x_29:
[----:B------:R-:W-:Y:S02]  /*2320*/  UIADD3 UR4, UR46, UR45, URZ ;  /* 0x0000002d2e047290 */ /* 0x000fe4000fffe03f */
[----:B------:R-:W-:Y:S02]  /*2330*/  UISETP.GT.U32.AND UP0, UPT, UR39, 0x1, UPT ;  /* 0x000000012700788c */ /* 0x000fe4000bf04070 */
[----:B------:R-:W-:-:S04]  /*2340*/  USHF.L.U32 UR4, UR4, 0x3, URZ ;  /* 0x0000000304047899 */ /* 0x000fc8000800063f */
[----:B------:R-:W-:Y:S01]  /*2350*/  ULOP3.LUT UR4, UR4, 0x18, URZ, 0xc0, !UPT ;  /* 0x0000001804047892 */ /* 0x000fe2000f8ec03f */
[----:B------:R-:W-:-:S03]  /*2360*/  PLOP3.LUT P0, PT, PT, PT, UP0, 0x80, 0x0 ;  /* 0x000000000000781c */ /* 0x000fc60003f0f008 */
[----:B------:R-:W-:-:S04]  /*2370*/  UIADD3 UR4, UR42, 0x20, UR4 ;  /* 0x000000202a047890 */ /* 0x000fc8000fffe004 */
[----:B------:R-:W-:-:S09]  /*2380*/  UPRMT UR4, URZ, 0x654, UR4 ;  /* 0x000006543f047896 */ /* 0x000fd20008000004 */
[----:B------:R-:W-:Y:S01]  /*2390*/  SYNCS.ARRIVE.TRANS64.RED.A1T0 RZ, [UR4], RZ ;  /* 0x000000ffffff79a7 */ /* 0x000fe20008100404 */
[----:B------:R-:W-:Y:S05]  /*23a0*/  @P0 BRA `(.L_x_28) ;  /* 0x0000000000040947 */ /* 0x000fea0003800000 */
[----:B------:R-:W-:Y:S01]  /*23b0*/  BPT.TRAP 0x1 ;  /* 0x000000040000795c */ /* 0x000fe20000300000 */
.L_x_28:
[----:B------:R-:W-:Y:S02]  /*23c0*/  SHF.L.U32 R0, R98, 0x1f, RZ ;  /* 0x0000001f62007819 */ /* 0x000fe400000006ff */
[----:B------:R-:W-:Y:S02]  /*23d0*/  SHF.R.S32.HI R9, RZ, 0x1f, R19 ;  /* 0x0000001fff097819 */ /* 0x000fe40000011413 */
[----:B------:R-:W0:Y:S02]  /*23e0*/  SYNCS.PHASECHK.TRANS64.TRYWAIT P0, [R95+URZ+0x8], R0 ;  /* 0x000008005f0075a7 */ /* 0x000e24000800017f */
[----:B0-----:R-:W-:Y:S05]  /*23f0*/  @!P0 BRA `(.L_x_30) ;  /* 0x0000005800588947 */ /* 0x001fea0003800000 */
.L_x_184:
[----:B------:R-:W-:Y:S01]  /*2400*/  ULDC.64 UR4, c[0x0][0x5d0] ;  /* 0x0001740000047ab9 */ /* 0x000fe20000000a00 */
[----:B------:R-:W-:Y:S01]  /*2410*/  ULDC UR6, c[0x0][0x284] ;  /* 0x0000a10000067ab9 */ /* 0x000fe20000000800 */
[----:B0-----:R-:W-:Y:S02]  /*2420*/  IMAD R0, R9, UR4, RZ ;  /* 0x0000000409007c24 */ /* 0x001fe4000f8e02ff */
[----:B------:R-:W-:Y:S02]  /*2430*/  IMAD.SHL.U32 R10, R2, 0x80, RZ ;  /* 0x00000080020a7824 */ /* 0x000fe400078e00ff */
[C---:B------:R-:W-:Y:S02]  /*2440*/  IMAD R5, R19.reuse, UR5, R0 ;  /* 0x0000000513057c24 */ /* 0x040fe4000f8e0200 */
[----:B------:R-:W-:Y:S01]  /*2450*/  IMAD.SHL.U32 R0, R18, 0x40, RZ ;  /* 0x0000004012007824 */ /* 0x000fe200078e00ff */
[----:B------:R-:W-:Y:S01]  /*2460*/  SHF.R.S32.HI R11, RZ, 0x1f, R10 ;  /* 0x0000001fff0b7819 */ /* 0x000fe2000001140a */
[----:B------:R-:W-:Y:S01]  /*2470*/  IMAD.WIDE.U32 R2, R19, UR4, R90 ;  /* 0x0000000413027c25 */ /* 0x000fe2000f8e005a */
[----:B------:R-:W-:-:S02]  /*2480*/  ULDC.64 UR4, c[0x0][0x5c8] ;  /* 0x0001720000047ab9 */ /* 0x000fc40000000a00 */
[----:B------:R-:W-:Y:S01]  /*2490*/  ISETP.GE.AND P0, PT, R0, UR6, PT ;  /* 0x0000000600007c0c */ /* 0x000fe2000bf06270 */
[----:B------:R-:W-:Y:S01]  /*24a0*/  ULDC UR6, c[0x0][0x288] ;  /* 0x0000a20000067ab9 */ /* 0x000fe20000000800 */
[----:B------:R-:W-:Y:S01]  /*24b0*/  IADD3 R2, P1, R10, R2, RZ ;  /* 0x000000020a027210 */ /* 0x000fe20007f3e0ff */
[----:B------:R-:W-:Y:S01]  /*24c0*/  IMAD.WIDE R14, R18, 0x40, R88 ;  /* 0x00000040120e7825 */ /* 0x000fe200078e0258 */
[----:B------:R-:W-:Y:S02]  /*24d0*/  ISETP.GE.OR P0, PT, R10, UR6, P0 ;  /* 0x000000060a007c0c */ /* 0x000fe40008706670 */
[----:B------:R-:W-:Y:S01]  /*24e0*/  IADD3.X R3, R11, R3, R5, P1, !PT ;  /* 0x000000030b037210 */ /* 0x000fe20000ffe405 */
[----:B------:R-:W-:-:S04]  /*24f0*/  IMAD R7, R15, UR4, RZ ;  /* 0x000000040f077c24 */ /* 0x000fc8000f8e02ff */
[C---:B------:R-:W-:Y:S02]  /*2500*/  IMAD R7, R14.reuse, UR5, R7 ;  /* 0x000000050e077c24 */ /* 0x040fe4000f8e0207 */
[----:B------:R-:W-:-:S04]  /*2510*/  IMAD.WIDE.U32 R20, R14, UR4, R2 ;  /* 0x000000040e147c25 */ /* 0x000fc8000f8e0002 */
[----:B------:R-:W-:Y:S05]  /*2520*/  @P0 BRA `(.L_x_31) ;  /* 0x0000003c00e00947 */ /* 0x000fea0003800000 */
[----:B-----5:R-:W-:Y:S01]  /*2530*/  FSETP.NEU.AND P1, PT, R23, RZ, PT ;  /* 0x000000ff1700720b */ /* 0x020fe20003f2d000 */
[----:B------:R-:W-:Y:S01]  /*2540*/  IMAD.IADD R18, R94, 0x1, -R10 ;  /* 0x000000015e127824 */ /* 0x000fe200078e0a0a */
[----:B------:R-:W-:Y:S01]  /*2550*/  BSSY B0, `(.L_x_31) ;  /* 0x00003f5000007945 */ /* 0x000fe20003800000 */
[----:B------:R-:W-:Y:S02]  /*2560*/  IMAD.IADD R0, R97, 0x1, -R0 ;  /* 0x0000000161007824 */ /* 0x000fe400078e0a00 */
[----:B------:R-:W-:Y:S01]  /*2570*/  IMAD.IADD R7, R21, 0x1, R7 ;  /* 0x0000000115077824 */ /* 0x000fe200078e0207 */
[----:B------:R-:W-:-:S04]  /*2580*/  ISETP.GT.AND P0, PT, R18, RZ, PT ;  /* 0x000000ff1200720c */ /* 0x000fc80003f04270 */
[----:B------:R-:W-:-:S03]  /*2590*/  ISETP.GT.AND P2, PT, R0, RZ, P0 ;  /* 0x000000ff0000720c */ /* 0x000fc60000744270 */
[----:B------:R-:W-:Y:S10]  /*25a0*/  @!P1 BRA `(.L_x_32) ;  /* 0x0000002c00249947 */ /* 0x000ff40003800000 */
[----:B------:R-:W0:Y:S01]  /*25b0*/  LDC.64 R100, c[0x0][0x5b8] ;  /* 0x00016e00ff647b82 */ /* 0x000e220000000a00 */
[----:B------:R-:W-:-:S07]  /*25c0*/  ULDC.64 UR4, c[0x0][0x5c0] ;  /* 0x0001700000047ab9 */ /* 0x000fce0000000a00 */
[----:B------:R-:W1:Y:S08]  /*25d0*/  LDC.64 R104, c[0x0][0x5b0] ;  /* 0x00016c00ff687b82 */ /* 0x000e700000000a00 */
[----:B------:R-:W2:Y:S01]  /*25e0*/  LDC.64 R106, c[0x0][0x5a8] ;  /* 0x00016a00ff6a7b82 */ /* 0x000ea20000000a00 */
[-C--:B0-----:R-:W-:Y:S02]  /*25f0*/  IMAD R4, R9, R100.reuse, RZ ;  /* 0x0000006409047224 */ /* 0x081fe400078e02ff */
[----:B------:R-:W-:-:S04]  /*2600*/  IMAD.WIDE.U32 R2, R19, R100, R90 ;  /* 0x0000006413027225 */ /* 0x000fc800078e005a */
[----:B------:R-:W-:Y:S01]  /*2610*/  IMAD R101, R19, R101, R4 ;  /* 0x0000006513657224 */ /* 0x000fe200078e0204 */
[----:B------:R-:W-:Y:S01]  /*2620*/  IADD3 R4, P1, R10, R2, RZ ;  /* 0x000000020a047210 */ /* 0x000fe20007f3e0ff */
[----:B-1----:R-:W-:-:S03]  /*2630*/  IMAD R2, R15, R104, RZ ;  /* 0x000000680f027224 */ /* 0x002fc600078e02ff */
[----:B------:R-:W-:Y:S01]  /*2640*/  IADD3.X R5, R11, R3, R101, P1, !PT ;  /* 0x000000030b057210 */ /* 0x000fe20000ffe465 */
[C---:B------:R-:W-:Y:S02]  /*2650*/  IMAD R103, R14.reuse, R105, R2 ;  /* 0x000000690e677224 */ /* 0x040fe400078e0202 */
[----:B------:R-:W-:-:S04]  /*2660*/  IMAD.WIDE.U32 R2, R14, R104, R4 ;  /* 0x000000680e027225 */ /* 0x000fc800078e0004 */
[----:B------:R-:W-:Y:S01]  /*2670*/  IMAD.IADD R3, R3, 0x1, R103 ;  /* 0x0000000103037824 */ /* 0x000fe200078e0267 */
[----:B--2---:R-:W-:-:S04]  /*2680*/  LEA R8, P1, R2, R106, 0x1 ;  /* 0x0000006a02087211 */ /* 0x004fc800078208ff */
[----:B------:R-:W-:-:S05]  /*2690*/  LEA.HI.X R9, R2, R107, R3, 0x1, P1 ;  /* 0x0000006b02097211 */ /* 0x000fca00008f0c03 */
[----:B------:R-:W2:Y:S01]  /*26a0*/  @P2 LDG.E.LTC128B.U16 R21, desc[UR54][R8.64] ;  /* 0x0000003608152981 */ /* 0x000ea2000c1e1520 */
[----:B------:R-:W-:Y:S01]  /*26b0*/  IMAD.WIDE.U32 R2, R14, R104, R10 ;  /* 0x000000680e027225 */ /* 0x000fe200078e000a */
[----:B------:R-:W-:Y:S02]  /*26c0*/  BSSY B1, `(.L_x_33) ;  /* 0x0000015000017945 */ /* 0x000fe40003800000 */
[----:B------:R-:W-:-:S04]  /*26d0*/  IADD3 R12, P1, R90, R2, RZ ;  /* 0x000000025a0c7210 */ /* 0x000fc80007f3e0ff */
[----:B------:R-:W-:Y:S02]  /*26e0*/  IADD3.X R13, R91, R103, R3, P1, !PT ;  /* 0x000000675b0d7210 */ /* 0x000fe40000ffe403 */
[----:B------:R-:W-:Y:S01]  /*26f0*/  LEA R6, P1, R20, UR4, 0x1 ;  /* 0x0000000414067c11 */ /* 0x000fe2000f8208ff */
[----:B------:R-:W-:-:S03]  /*2700*/  IMAD.WIDE.U32 R12, R19, R100, R12 ;  /* 0x00000064130c7225 */ /* 0x000fc600078e000c */
[----:B------:R-:W-:Y:S02]  /*2710*/  LEA.HI.X R7, R20, UR5, R7, 0x1, P1 ;  /* 0x0000000514077c11 */ /* 0x000fe400088f0c07 */
[----:B------:R-:W-:-:S04]  /*2720*/  ISETP.GT.AND P1, PT, R18, 0x1, PT ;  /* 0x000000011200780c */ /* 0x000fc80003f24270 */
[----:B------:R-:W-:Y:S01]  /*2730*/  ISETP.GT.AND P3, PT, R0, RZ, P1 ;  /* 0x000000ff0000720c */ /* 0x000fe20000f64270 */
[----:B--2---:R-:W-:-:S05]  /*2740*/  HADD2.F32 R2, -RZ, R21.H0_H0 ;  /* 0x20000015ff027230 */ /* 0x004fca0000004100 */
[----:B------:R-:W-:Y:S01]  /*2750*/  FMUL R3, R2, R23 ;  /* 0x0000001702037220 */ /* 0x000fe20000400000 */
[----:B------:R-:W-:-:S03]  /*2760*/  LEA R2, P4, R12, R106, 0x1 ;  /* 0x0000006a0c027211 */ /* 0x000fc600078808ff */
[----:B------:R-:W-:-:S05]  /*2770*/  FFMA R3, R24, R22, R3 ;  /* 0x0000001618037223 */ /* 0x000fca0000000003 */
[----:B------:R-:W-:Y:S01]  /*2780*/  F2FP.F16.F32.PACK_AB R8, RZ, R3 ;  /* 0x00000003ff08723e */ /* 0x000fe200000000ff */
[----:B------:R-:W-:-:S03]  /*2790*/  IMAD.IADD R3, R101, 0x1, R13 ;  /* 0x0000000165037824 */ /* 0x000fc600078e020d */
[----:B------:R-:W-:Y:S01]  /*27a0*/  PRMT R9, R8, 0x7610, R9 ;  /* 0x0000761008097816 */ /* 0x000fe20000000009 */
[----:B------:R-:W-:Y:S01]  /*27b0*/  IMAD.SHL.U32 R8, R104, 0x8, RZ ;  /* 0x0000000868087824 */ /* 0x000fe200078e00ff */
[----:B------:R-:W-:-:S03]  /*27c0*/  LEA.HI.X R3, R12, R107, R3, 0x1, P4 ;  /* 0x0000006b0c037211 */ /* 0x000fc600020f0c03 */
[----:B------:R0:W-:Y:S02]  /*27d0*/  @P2 STG.E.U16 desc[UR54][R6.64], R9 ;  /* 0x0000000906002986 */ /* 0x0001e4000c101536 */
[----:B0-----:R-:W-:Y:S01]  /*27e0*/  SHF.L.U64.HI R9, R104, 0x3, R105 ;  /* 0x0000000368097819 */ /* 0x001fe20000010269 */
[----:B------:R-:W-:Y:S06]  /*27f0*/  @!P3 BRA `(.L_x_34) ;  /* 0x000000000004b947 */ /* 0x000fec0003800000 */
[----:B------:R0:W5:Y:S02]  /*2800*/  LDG.E.LTC128B.U16 R21, desc[UR54][R2.64+0x2] ;  /* 0x0000023602157981 */ /* 0x000164000c1e1520 */
.L_x_34:
[----:B------:R-:W-:Y:S05]  /*2810*/  BSYNC B1 ;  /* 0x0000000000017941 */ /* 0x000fea0003800000 */
.L_x_33:
[----:B------:R-:W-:Y:S01]  /*2820*/  IMAD.WIDE.U32 R8, R14, R104, R8 ;  /* 0x000000680e087225 */ /* 0x000fe200078e0008 */
[----:B------:R-:W-:-:S03]  /*2830*/  ISETP.GT.AND P0, PT, R0, 0x8, P0 ;  /* 0x000000080000780c */ /* 0x000fc60000704270 */
[----:B-----5:R-:W-:Y:S01]  /*2840*/  HADD2.F32 R12, -RZ, R21.H0_H0 ;  /* 0x20000015ff0c7230 */ /* 0x020fe20000004100 */
[----:B------:R-:W-:Y:S01]  /*2850*/  IADD3 R4, P2, R4, R8, RZ ;  /* 0x0000000804047210 */ /* 0x000fe20007f5e0ff */
[----:B------:R-:W-:-:S03]  /*2860*/  IMAD.IADD R103, R103, 0x1, R9 ;  /* 0x0000000167677824 */ /* 0x000fc600078e0209 */
[----:B------:R-:W-:Y:S01]  /*2870*/  FMUL R12, R12, R23 ;  /* 0x000000170c0c7220 */ /* 0x000fe20000400000 */
[----:B------:R-:W-:-:S03]  /*2880*/  IMAD.X R5, R103, 0x1, R5, P2 ;  /* 0x0000000167057824 */ /* 0x000fc600010e0605 */
[----:B------:R-:W-:Y:S01]  /*2890*/  FFMA R25, R25, R22, R12 ;  /* 0x0000001619197223 */ /* 0x000fe2000000000c */
[----:B------:R-:W-:-:S04]  /*28a0*/  LEA R12, P2, R4, R106, 0x1 ;  /* 0x0000006a040c7211 */ /* 0x000fc800078408ff */
[----:B------:R-:W-:Y:S01]  /*28b0*/  LEA.HI.X R13, R4, R107, R5, 0x1, P2 ;  /* 0x0000006b040d7211 */ /* 0x000fe200010f0c05 */
[----:B------:R-:W-:Y:S01]  /*28c0*/  @P3 IMAD.MOV.U32 R4, RZ, RZ, R6 ;  /* 0x000000ffff043224 */ /* 0x000fe200078e0006 */
[----:B------:R-:W-:Y:S01]  /*28d0*/  F2FP.F16.F32.PACK_AB R25, RZ, R25 ;  /* 0x00000019ff19723e */ /* 0x000fe200000000ff */
[----:B------:R-:W-:-:S05]  /*28e0*/  @P3 IMAD.MOV.U32 R5, RZ, RZ, R7 ;  /* 0x000000ffff053224 */ /* 0x000fca00078e0007 */
[----:B------:R1:W-:Y:S04]  /*28f0*/  @P3 STG.E.U16 desc[UR54][R4.64+0x2], R25 ;  /* 0x0000021904003986 */ /* 0x0003e8000c101536 */
[----:B------:R-:W2:Y:S01]  /*2900*/  @P0 LDG.E.LTC128B.U16 R21, desc[UR54][R12.64] ;  /* 0x000000360c150981 */ /* 0x000ea2000c1e1520 */
[----:B------:R-:W-:Y:S01]  /*2910*/  IADD3 R10, P2, P3, R90, R8, R10 ;  /* 0x000000085a0a7210 */ /* 0x000fe20007b5e00a */
[----:B------:R-:W-:Y:S01]  /*2920*/  BSSY B1, `(.L_x_35) ;  /* 0x0000011000017945 */ /* 0x000fe20003800000 */
[----:B------:R-:W-:Y:S02]  /*2930*/  SHF.L.U64.HI R15, R93, 0x1, R92 ;  /* 0x000000015d0f7819 */ /* 0x000fe4000001025c */
[----:B------:R-:W-:Y:S02]  /*2940*/  IADD3.X R11, R91, R103, R11, P2, P3 ;  /* 0x000000675b0b7210 */ /* 0x000fe400017e640b */
[----:B------:R-:W-:Y:S01]  /*2950*/  ISETP.GT.AND P1, PT, R0, 0x8, P1 ;  /* 0x000000080000780c */ /* 0x000fe20000f24270 */
[----:B------:R-:W-:-:S04]  /*2960*/  IMAD.WIDE.U32 R10, R19, R100, R10 ;  /* 0x00000064130a7225 */ /* 0x000fc800078e000a */
[----:B------:R-:W-:Y:S01]  /*2970*/  IMAD.IADD R11, R101, 0x1, R11 ;  /* 0x00000001650b7824 */ /* 0x000fe200078e020b */
[----:B-1----:R-:W-:-:S04]  /*2980*/  LEA R4, P3, R10, R106, 0x1 ;  /* 0x0000006a0a047211 */ /* 0x002fc800078608ff */
[----:B------:R-:W-:Y:S01]  /*2990*/  LEA.HI.X R5, R10, R107, R11, 0x1, P3 ;  /* 0x0000006b0a057211 */ /* 0x000fe200018f0c0b */
[----:B--2---:R-:W-:-:S05]  /*29a0*/  HADD2.F32 R8, -RZ, R21.H0_H0 ;  /* 0x20000015ff087230 */ /* 0x004fca0000004100 */
[----:B------:R-:W-:Y:S01]  /*29b0*/  FMUL R9, R8, R23 ;  /* 0x0000001708097220 */ /* 0x000fe20000400000 */
[----:B------:R-:W-:-:S03]  /*29c0*/  LEA R8, P2, R93, R6, 0x1 ;  /* 0x000000065d087211 */ /* 0x000fc600078408ff */
[----:B------:R-:W-:-:S05]  /*29d0*/  FFMA R9, R26, R22, R9 ;  /* 0x000000161a097223 */ /* 0x000fca0000000009 */
[----:B------:R-:W-:Y:S01]  /*29e0*/  F2FP.F16.F32.PACK_AB R12, RZ, R9 ;  /* 0x00000009ff0c723e */ /* 0x000fe200000000ff */
[----:B------:R-:W-:-:S05]  /*29f0*/  IMAD.X R9, R15, 0x1, R7, P2 ;  /* 0x000000010f097824 */ /* 0x000fca00010e0607 */
[----:B------:R1:W-:Y:S01]  /*2a00*/  @P0 STG.E.U16 desc[UR54][R8.64], R12 ;  /* 0x0000000c08000986 */ /* 0x0003e2000c101536 */
[----:B------:R-:W-:Y:S05]  /*2a10*/  @!P1 BRA `(.L_x_36) ;  /* 0x0000000000049947 */ /* 0x000fea0003800000 */
[----:B------:R2:W5:Y:S02]  /*2a20*/  LDG.E.LTC128B.U16 R21, desc[UR54][R4.64+0x2] ;  /* 0x0000023604157981 */ /* 0x000564000c1e1520 */
.L_x_36:
[----:B------:R-:W-:Y:S05]  /*2a30*/  BSYNC B1 ;  /* 0x0000000000017941 */ /* 0x000fea0003800000 */
.L_x_35:
[----:B-----5:R-:W-:Y:S01]  /*2a40*/  HADD2.F32 R10, -RZ, R21.H0_H0 ;  /* 0x20000015ff0a7230 */ /* 0x020fe20000004100 */
[----:B------:R-:W-:Y:S01]  /*2a50*/  ISETP.GT.AND P0, PT, R18, 0x8, PT ;  /* 0x000000081200780c */ /* 0x000fe20003f04270 */
[----:B------:R-:W-:Y:S03]  /*2a60*/  BSSY B1, `(.L_x_37) ;  /* 0x0000008000017945 */ /* 0x000fe60003800000 */
[----:B------:R-:W-:Y:S01]  /*2a70*/  FMUL R10, R10, R23 ;  /* 0x000000170a0a7220 */ /* 0x000fe20000400000 */
[----:B------:R-:W-:-:S03]  /*2a80*/  ISETP.GT.AND P2, PT, R0, RZ, P0 ;  /* 0x000000ff0000720c */ /* 0x000fc60000744270 */
[----:B------:R-:W-:-:S05]  /*2a90*/  FFMA R10, R27, R22, R10 ;  /* 0x000000161b0a7223 */ /* 0x000fca000000000a */
[----:B------:R-:W-:-:S05]  /*2aa0*/  F2FP.F16.F32.PACK_AB R10, RZ, R10 ;  /* 0x0000000aff0a723e */ /* 0x000fca00000000ff */
[----:B------:R3:W-:Y:S01]  /*2ab0*/  @P1 STG.E.U16 desc[UR54][R8.64+0x2], R10 ;  /* 0x0000020a08001986 */ /* 0x0007e2000c101536 */
[----:B------:R-:W-:Y:S05]  /*2ac0*/  @!P2 BRA `(.L_x_38) ;  /* 0x000000000004a947 */ /* 0x000fea0003800000 */
[----:B------:R4:W5:Y:S02]  /*2ad0*/  LDG.E.LTC128B.U16 R21, desc[UR54][R2.64+0x10] ;  /* 0x0000103602157981 */ /* 0x000964000c1e1520 */
.L_x_38:
[----:B------:R-:W-:Y:S05]  /*2ae0*/  BSYNC B1 ;  /* 0x0000000000017941 */ /* 0x000fea0003800000 */
.L_x_37:
[----:B---3-5:R-:W-:Y:S01]  /*2af0*/  HADD2.F32 R10, -RZ, R21.H0_H0 ;  /* 0x20000015ff0a7230 */ /* 0x028fe20000004100 */
        /* <DEDUP_REMOVED lines=9> */
.L_x_40:
[----:B------:R-:W-:Y:S05]  /*2b90*/  BSYNC B1 ;  /* 0x0000000000017941 */ /* 0x000fea0003800000 */
.L_x_39:
[----:B-----5:R-:W-:Y:S01]  /*2ba0*/  HADD2.F32 R10, -RZ, R21.H0_H0 ;  /* 0x20000015ff0a7230 */ /* 0x020fe20000004100 */
[----:B------:R-:W-:Y:S01]  /*2bb0*/  ISETP.GT.AND P0, PT, R0, 0x8, P0 ;  /* 0x000000080000780c */ /* 0x000fe20000704270 */
[----:B------:R-:W-:Y:S03]  /*2bc0*/  BSSY B1, `(.L_x_41) ;  /* 0x0000007000017945 */ /* 0x000fe60003800000 */
[----:B------:R-:W-:-:S04]  /*2bd0*/  FMUL R10, R10, R23 ;  /* 0x000000170a0a7220 */ /* 0x000fc80000400000 */
[----:B------:R-:W-:-:S05]  /*2be0*/  FFMA R10, R29, R22, R10 ;  /* 0x000000161d0a7223 */ /* 0x000fca000000000a */
[----:B------:R-:W-:-:S05]  /*2bf0*/  F2FP.F16.F32.PACK_AB R10, RZ, R10 ;  /* 0x0000000aff0a723e */ /* 0x000fca00000000ff */
[----:B------:R0:W-:Y:S01]  /*2c00*/  @P3 STG.E.U16 desc[UR54][R6.64+0x12], R10 ;  /* 0x0000120a06003986 */ /* 0x0001e2000c101536 */
[----:B------:R-:W-:Y:S05]  /*2c10*/  @!P0 BRA `(.L_x_42) ;  /* 0x0000000000048947 */ /* 0x000fea0003800000 */
[----:B------:R0:W5:Y:S02]  /*2c20*/  LDG.E.LTC128B.U16 R21, desc[UR54][R4.64+0x10] ;  /* 0x0000103604157981 */ /* 0x000164000c1e1520 */
.L_x_42:
[----:B------:R-:W-:Y:S05]  /*2c30*/  BSYNC B1 ;  /* 0x0000000000017941 */ /* 0x000fea0003800000 */
.L_x_41:
[----:B0----5:R-:W-:Y:S01]  /*2c40*/  HADD2.F32 R10, -RZ, R21.H0_H0 ;  /* 0x20000015ff0a7230 */ /* 0x021fe20000004100 */
[----:B------:R-:W-:Y:S01]  /*2c50*/  ISETP.GT.AND P1, PT, R0, 0x8, P1 ;  /* 0x000000080000780c */ /* 0x000fe20000f24270 */
[----:B------:R-:W-:Y:S03]  /*2c60*/  BSSY B1, `(.L_x_43) ;  /* 0x0000007000017945 */ /* 0x000fe60003800000 */
[----:B---3--:R-:W-:-:S04]  /*2c70*/  FMUL R11, R10, R23 ;  /* 0x000000170a0b7220 */ /* 0x008fc80000400000 */
[----:B------:R-:W-:-:S05]  /*2c80*/  FFMA R11, R30, R22, R11 ;  /* 0x000000161e0b7223 */ /* 0x000fca000000000b */
[----:B------:R-:W-:-:S05]  /*2c90*/  F2FP.F16.F32.PACK_AB R11, RZ, R11 ;  /* 0x0000000bff0b723e */ /* 0x000fca00000000ff */
[----:B------:R0:W-:Y:S01]  /*2ca0*/  @P0 STG.E.U16 desc[UR54][R8.64+0x10], R11 ;  /* 0x0000100b08000986 */ /* 0x0001e2000c101536 */
[----:B------:R-:W-:Y:S05]  /*2cb0*/  @!P1 BRA `(.L_x_44) ;  /* 0x0000000000049947 */ /* 0x000fea0003800000 */
[----:B------:R3:W5:Y:S02]  /*2cc0*/  LDG.E.LTC128B.U16 R21, desc[UR54][R4.64+0x12] ;  /* 0x0000123604157981 */ /* 0x000764000c1e1520 */
.L_x_44:
[----:B------:R-:W-:Y:S05]  /*2cd0*/  BSYNC B1 ;  /* 0x0000000000017941 */ /* 0x000fea0003800000 */
.L_x_43:
        /* <DEDUP_REMOVED lines=10> */
.L_x_46:
[----:B------:R-:W-:Y:S05]  /*2d80*/  BSYNC B1 ;  /* 0x0000000000017941 */ /* 0x000fea0003800000 */
.L_x_45:
[----:B0----5:R-:W-:Y:S01]  /*2d90*/  HADD2.F32 R10, -RZ, R21.H0_H0 ;  /* 0x20000015ff0a7230 */ /* 0x021fe20000004100 */
        /* <DEDUP_REMOVED lines=9> */
.L_x_48:
[----:B------:R-:W-:Y:S05]  /*2e30*/  BSYNC B1 ;  /* 0x0000000000017941 */ /* 0x000fea0003800000 */
.L_x_47:
        /* <DEDUP_REMOVED lines=9> */
.L_x_50:
[----:B------:R-:W-:Y:S05]  /*2ed0*/  BSYNC B1 ;  /* 0x0000000000017941 */ /* 0x000fea0003800000 */
.L_x_49:
[----:B0----5:R-:W-:Y:S01]  /*2ee0*/  HADD2.F32 R10, -RZ, R21.H0_H0 ;  /* 0x20000015ff0a7230 */ /* 0x021fe20000004100 */
        /* <DEDUP_REMOVED lines=8> */
.L_x_52:
[----:B------:R-:W-:Y:S05]  /*2f70*/  BSYNC B1 ;  /* 0x0000000000017941 */ /* 0x000fea0003800000 */
.L_x_51:
        /* <DEDUP_REMOVED lines=10> */
.L_x_54:
[----:B------:R-:W-:Y:S05]  /*3020*/  BSYNC B1 ;  /* 0x0000000000017941 */ /* 0x000fea0003800000 */
.L_x_53:
        /* <DEDUP_REMOVED lines=10> */
.L_x_56:
[----:B------:R-:W-:Y:S05]  /*30d0*/  BSYNC B1 ;  /* 0x0000000000017941 */ /* 0x000fea0003800000 */
.L_x_55:
        /* <DEDUP_REMOVED lines=9> */
.L_x_58:
[----:B------:R-:W-:Y:S05]  /*3170*/  BSYNC B1 ;  /* 0x0000000000017941 */ /* 0x000fea0003800000 */
.L_x_57:
        /* <DEDUP_REMOVED lines=9> */
.L_x_60:
[----:B------:R-:W-:Y:S05]  /*3210*/  BSYNC B1 ;  /* 0x0000000000017941 */ /* 0x000fea0003800000 */
.L_x_59:
        /* <DEDUP_REMOVED lines=10> */
.L_x_62:
[----:B------:R-:W-:Y:S05]  /*32c0*/  BSYNC B1 ;  /* 0x0000000000017941 */ /* 0x000fea0003800000 */
.L_x_61:
        /* <DEDUP_REMOVED lines=10> */
.L_x_64:
[----:B------:R-:W-:Y:S05]  /*3370*/  BSYNC B1 ;  /* 0x0000000000017941 */ /* 0x000fea0003800000 */
.L_x_63:
        /* <DEDUP_REMOVED lines=9> */
.L_x_66:
[----:B------:R-:W-:Y:S05]  /*3410*/  BSYNC B1 ;  /* 0x0000000000017941 */ /* 0x000fea0003800000 */
.L_x_65:
        /* <DEDUP_REMOVED lines=9> */
.L_x_68:
[----:B------:R-:W-:Y:S05]  /*34b0*/  BSYNC B1 ;  /* 0x0000000000017941 */ /* 0x000fea0003800000 */
.L_x_67:
        /* <DEDUP_REMOVED lines=10> */
.L_x_70:
[----:B------:R-:W-:Y:S05]  /*3560*/  BSYNC B1 ;  /* 0x0000000000017941 */ /* 0x000fea0003800000 */
.L_x_69:
        /* <DEDUP_REMOVED lines=10> */
.L_x_72:
[----:B------:R-:W-:Y:S05]  /*3610*/  BSYNC B1 ;  /* 0x0000000000017941 */ /* 0x000fea0003800000 */
.L_x_71:
        /* <DEDUP_REMOVED lines=9> */
.L_x_74:
[----:B------:R-:W-:Y:S05]  /*36b0*/  BSYNC B1 ;  /* 0x0000000000017941 */ /* 0x000fea0003800000 */
.L_x_73:
        /* <DEDUP_REMOVED lines=9> */
.L_x_76:
[----:B------:R-:W-:Y:S05]  /*3750*/  BSYNC B1 ;  /* 0x0000000000017941 */ /* 0x000fea0003800000 */
.L_x_75:
        /* <DEDUP_REMOVED lines=10> */
.L_x_78:
[----:B------:R-:W-:Y:S05]  /*3800*/  BSYNC B1 ;  /* 0x0000000000017941 */ /* 0x000fea0003800000 */
.L_x_77:
        /* <DEDUP_REMOVED lines=10> */
.L_x_80:
[----:B------:R-:W-:Y:S05]  /*38b0*/  BSYNC B1 ;  /* 0x0000000000017941 */ /* 0x000fea0003800000 */
.L_x_79:
        /* <DEDUP_REMOVED lines=9> */
.L_x_82:
[----:B------:R-:W-:Y:S05]  /*3950*/  BSYNC B1 ;  /* 0x0000000000017941 */ /* 0x000fea0003800000 */
.L_x_81:
        /* <DEDUP_REMOVED lines=9> */
.L_x_84:
[----:B------:R-:W-:Y:S05]  /*39f0*/  BSYNC B1 ;  /* 0x0000000000017941 */ /* 0x000fea0003800000 */
.L_x_83:
        /* <DEDUP_REMOVED lines=10> */
.L_x_86:
[----:B------:R-:W-:Y:S05]  /*3aa0*/  BSYNC B1 ;  /* 0x0000000000017941 */ /* 0x000fea0003800000 */
.L_x_85:
        /* <DEDUP_REMOVED lines=10> */
.L_x_88:
[----:B------:R-:W-:Y:S05]  /*3b50*/  BSYNC B1 ;  /* 0x0000000000017941 */ /* 0x000fea0003800000 */
.L_x_87:
        /* <DEDUP_REMOVED lines=9> */
.L_x_90:
[----:B------:R-:W-:Y:S05]  /*3bf0*/  BSYNC B1 ;  /* 0x0000000000017941 */ /* 0x000fea0003800000 */
.L_x_89:
        /* <DEDUP_REMOVED lines=9> */
.L_x_92:
[----:B------:R-:W-:Y:S05]  /*3c90*/  BSYNC B1 ;  /* 0x0000000000017941 */ /* 0x000fea0003800000 */
.L_x_91:
        /* <DEDUP_REMOVED lines=10> */
.L_x_94:
[----:B------:R-:W-:Y:S05]  /*3d40*/  BSYNC B1 ;  /* 0x0000000000017941 */ /* 0x000fea0003800000 */
.L_x_93:
        /* <DEDUP_REMOVED lines=10> */
.L_x_96:
[----:B------:R-:W-:Y:S05]  /*3df0*/  BSYNC B1 ;  /* 0x0000000000017941 */ /* 0x000fea0003800000 */
.L_x_95:
        /* <DEDUP_REMOVED lines=9> */
.L_x_98:
[----:B------:R-:W-:Y:S05]  /*3e90*/  BSYNC B1 ;  /* 0x0000000000017941 */ /* 0x000fea0003800000 */
.L_x_97:
        /* <DEDUP_REMOVED lines=9> */
.L_x_100:
[----:B------:R-:W-:Y:S05]  /*3f30*/  BSYNC B1 ;  /* 0x0000000000017941 */ /* 0x000fea0003800000 */
.L_x_99:
        /* <DEDUP_REMOVED lines=10> */
.L_x_102:
[----:B------:R-:W-:Y:S05]  /*3fe0*/  BSYNC B1 ;  /* 0x0000000000017941 */ /* 0x000fea0003800000 */
.L_x_101:
        /* <DEDUP_REMOVED lines=10> */
.L_x_104:
[----:B------:R-:W-:Y:S05]  /*4090*/  BSYNC B1 ;  /* 0x0000000000017941 */ /* 0x000fea0003800000 */
.L_x_103:
        /* <DEDUP_REMOVED lines=9> */
.L_x_106:
[----:B------:R-:W-:Y:S05]  /*4130*/  BSYNC B1 ;  /* 0x0000000000017941 */ /* 0x000fea0003800000 */
.L_x_105:
        /* <DEDUP_REMOVED lines=9> */
.L_x_108:
[----:B------:R-:W-:Y:S05]  /*41d0*/  BSYNC B1 ;  /* 0x0000000000017941 */ /* 0x000fea0003800000 */
.L_x_107:
        /* <DEDUP_REMOVED lines=10> */
.L_x_110:
[----:B------:R-:W-:Y:S05]  /*4280*/  BSYNC B1 ;  /* 0x0000000000017941 */ /* 0x000fea0003800000 */
.L_x_109:
        /* <DEDUP_REMOVED lines=10> */
.L_x_112:
[----:B------:R-:W-:Y:S05]  /*4330*/  BSYNC B1 ;  /* 0x0000000000017941 */ /* 0x000fea0003800000 */
.L_x_111:
        /* <DEDUP_REMOVED lines=9> */
.L_x_114:
[----:B------:R-:W-:Y:S05]  /*43d0*/  BSYNC B1 ;  /* 0x0000000000017941 */ /* 0x000fea0003800000 */
.L_x_113:
        /* <DEDUP_REMOVED lines=9> */
.L_x_116:
[----:B------:R-:W-:Y:S05]  /*4470*/  BSYNC B1 ;  /* 0x0000000000017941 */ /* 0x000fea0003800000 */
.L_x_115:
        /* <DEDUP_REMOVED lines=10> */
.L_x_118:
[----:B------:R-:W-:Y:S05]  /*4520*/  BSYNC B1 ;  /* 0x0000000000017941 */ /* 0x000fea0003800000 */
.L_x_117:
        /* <DEDUP_REMOVED lines=10> */
.L_x_120:
[----:B------:R-:W-:Y:S05]  /*45d0*/  BSYNC B1 ;  /* 0x0000000000017941 */ /* 0x000fea0003800000 */
.L_x_119:
        /* <DEDUP_REMOVED lines=9> */
.L_x_122:
[----:B------:R-:W-:Y:S05]  /*4670*/  BSYNC B1 ;  /* 0x0000000000017941 */ /* 0x000fea0003800000 */
.L_x_121:
        /* <DEDUP_REMOVED lines=9> */
.L_x_124:
[----:B------:R-:W-:Y:S05]  /*4710*/  BSYNC B1 ;  /* 0x0000000000017941 */ /* 0x000fea0003800000 */
.L_x_123:
        /* <DEDUP_REMOVED lines=10> */
.L_x_126:
[----:B------:R-:W-:Y:S05]  /*47c0*/  BSYNC B1 ;  /* 0x0000000000017941 */ /* 0x000fea0003800000 */
.L_x_125:
        /* <DEDUP_REMOVED lines=10> */
.L_x_128:
[----:B------:R-:W-:Y:S05]  /*4870*/  BSYNC B1 ;  /* 0x0000000000017941 */ /* 0x000fea0003800000 */
.L_x_127:
        /* <DEDUP_REMOVED lines=9> */
.L_x_130:
[----:B------:R-:W-:Y:S05]  /*4910*/  BSYNC B1 ;  /* 0x0000000000017941 */ /* 0x000fea0003800000 */
.L_x_129:
        /* <DEDUP_REMOVED lines=9> */
.L_x_132:
[----:B------:R-:W-:Y:S05]  /*49b0*/  BSYNC B1 ;  /* 0x0000000000017941 */ /* 0x000fea0003800000 */
.L_x_131:
        /* <DEDUP_REMOVED lines=10> */
.L_x_134:
[----:B------:R-:W-:Y:S05]  /*4a60*/  BSYNC B1 ;  /* 0x0000000000017941 */ /* 0x000fea0003800000 */
.L_x_133:
        /* <DEDUP_REMOVED lines=10> */
.L_x_136:
[----:B------:R-:W-:Y:S05]  /*4b10*/  BSYNC B1 ;  /* 0x0000000000017941 */ /* 0x000fea0003800000 */
.L_x_135:
        /* <DEDUP_REMOVED lines=9> */
.L_x_138:
[----:B------:R-:W-:Y:S05]  /*4bb0*/  BSYNC B1 ;  /* 0x0000000000017941 */ /* 0x000fea0003800000 */
.L_x_137:
        /* <DEDUP_REMOVED lines=9> */
.L_x_140:
[----:B------:R-:W-:Y:S05]  /*4c50*/  BSYNC B1 ;  /* 0x0000000000017941 */ /* 0x000fea0003800000 */
.L_x_139:
        /* <DEDUP_REMOVED lines=10> */
.L_x_142:
[----:B------:R-:W-:Y:S05]  /*4d00*/  BSYNC B1 ;  /* 0x0000000000017941 */ /* 0x000fea0003800000 */
.L_x_141:
        /* <DEDUP_REMOVED lines=10> */
.L_x_144:
[----:B------:R-:W-:Y:S05]  /*4db0*/  BSYNC B1 ;  /* 0x0000000000017941 */ /* 0x000fea0003800000 */
.L_x_143:
        /* <DEDUP_REMOVED lines=9> */
.L_x_146:
[----:B------:R-:W-:Y:S05]  /*4e50*/  BSYNC B1 ;  /* 0x0000000000017941 */ /* 0x000fea0003800000 */
.L_x_145:
        /* <DEDUP_REMOVED lines=9> */
.L_x_148:
[----:B------:R-:W-:Y:S05]  /*4ef0*/  BSYNC B1 ;  /* 0x0000000000017941 */ /* 0x000fea0003800000 */
.L_x_147:
        /* <DEDUP_REMOVED lines=10> */
.L_x_150:
[----:B------:R-:W-:Y:S05]  /*4fa0*/  BSYNC B1 ;  /* 0x0000000000017941 */ /* 0x000fea0003800000 */
.L_x_149:
        /* <DEDUP_REMOVED lines=10> */
.L_x_152:
[----:B------:R-:W-:Y:S05]  /*5050*/  BSYNC B1 ;  /* 0x0000000000017941 */ /* 0x000fea0003800000 */
.L_x_151:
[----:B0---45:R-:W-:Y:S01]  /*5060*/  HADD2.F32 R2, -RZ, R21.H0_H0 ;  /* 0x20000015ff027230 */ /* 0x031fe20000004100 */
        /* <DEDUP_REMOVED lines=8> */
.L_x_154:
[----:B------:R-:W-:Y:S05]  /*50f0*/  BSYNC B1 ;  /* 0x0000000000017941 */ /* 0x000fea0003800000 */
.L_x_153:
[----:B0----5:R-:W-:Y:S01]  /*5100*/  HADD2.F32 R2, -RZ, R21.H0_H0 ;  /* 0x20000015ff027230 */ /* 0x021fe20000004100 */
[----:B------:R-:W-:Y:S01]  /*5110*/  ISETP.GT.AND P1, PT, R0, 0x8, P1 ;  /* 0x000000080000780c */ /* 0x000fe20000f24270 */
[----:B------:R-:W-:Y:S03]  /*5120*/  BSSY B1, `(.L_x_155) ;  /* 0x000000a000017945 */ /* 0x000fe60003800000 */
[----:B------:R-:W-:Y:S01]  /*5130*/  FMUL R3, R2, R23 ;  /* 0x0000001702037220 */ /* 0x000fe20000400000 */
[----:B------:R-:W-:-:S03]  /*5140*/  @P0 IMAD.MOV.U32 R2, RZ, RZ, R8 ;  /* 0x000000ffff020224 */ /* 0x000fc600078e0008 */
[----:B------:R-:W-:-:S05]  /*5150*/  FFMA R3, R86, R22, R3 ;  /* 0x0000001656037223 */ /* 0x000fca0000000003 */
[----:B------:R-:W-:-:S04]  /*5160*/  F2FP.F16.F32.PACK_AB R3, RZ, R3 ;  /* 0x00000003ff03723e */ /* 0x000fc800000000ff */
[----:B------:R-:W-:Y:S01]  /*5170*/  PRMT R6, R3, 0x7610, R6 ;  /* 0x0000761003067816 */ /* 0x000fe20000000006 */
[----:B------:R-:W-:-:S05]  /*5180*/  @P0 IMAD.MOV.U32 R3, RZ, RZ, R9 ;  /* 0x000000ffff030224 */ /* 0x000fca00078e0009 */
[----:B------:R0:W-:Y:S01]  /*5190*/  @P0 STG.E.U16 desc[UR54][R2.64+0xf0], R6 ;  /* 0x0000f00602000986 */ /* 0x0001e2000c101536 */
[----:B------:R-:W-:Y:S05]  /*51a0*/  @!P1 BRA `(.L_x_156) ;  /* 0x0000000000049947 */ /* 0x000fea0003800000 */
[----:B------:R0:W5:Y:S02]  /*51b0*/  LDG.E.LTC128B.U16 R21, desc[UR54][R4.64+0xf2] ;  /* 0x0000f23604157981 */ /* 0x000164000c1e1520 */
.L_x_156:
[----:B------:R-:W-:Y:S05]  /*51c0*/  BSYNC B1 ;  /* 0x0000000000017941 */ /* 0x000fea0003800000 */
.L_x_155:
[----:B------:R-:W-:Y:S05]  /*51d0*/  @!P1 BRA `(.L_x_157) ;  /* 0x0000001000b09947 */ /* 0x000fea0003800000 */
[----:B-----5:R-:W-:-:S05]  /*51e0*/  HADD2.F32 R0, -RZ, R21.H0_H0 ;  /* 0x20000015ff007230 */ /* 0x020fca0000004100 */
[----:B------:R-:W-:-:S04]  /*51f0*/  FMUL R0, R0, R23 ;  /* 0x0000001700007220 */ /* 0x000fc80000400000 */
[----:B------:R-:W-:-:S05]  /*5200*/  FFMA R0, R87, R22, R0 ;  /* 0x0000001657007223 */ /* 0x000fca0000000000 */
[----:B------:R-:W-:-:S05]  /*5210*/  F2FP.F16.F32.PACK_AB R0, RZ, R0 ;  /* 0x00000000ff00723e */ /* 0x000fca00000000ff */
[----:B------:R0:W-:Y:S01]  /*5220*/  STG.E.U16 desc[UR54][R8.64+0xf2], R0 ;  /* 0x0000f20008007986 */ /* 0x0001e2000c101536 */
[----:B------:R-:W-:Y:S05]  /*5230*/  BRA `(.L_x_157) ;  /* 0x0000001000987947 */ /* 0x000fea0003800000 */
.L_x_32:
[----:B------:R-:W-:Y:S01]  /*5240*/  ISETP.GT.AND P3, PT, R18, 0x1, PT ;  /* 0x000000011200780c */ /* 0x000fe20003f64270 */
[----:B------:R-:W-:Y:S01]  /*5250*/  ULDC.64 UR4, c[0x0][0x5c0] ;  /* 0x0001700000047ab9 */ /* 0x000fe20000000a00 */
[-C--:B------:R-:W-:Y:S01]  /*5260*/  FMUL R24, R24, R22.reuse ;  /* 0x0000001618187220 */ /* 0x080fe20000400000 */
[-C--:B------:R-:W-:Y:S01]  /*5270*/  FMUL R25, R25, R22.reuse ;  /* 0x0000001619197220 */ /* 0x080fe20000400000 */
[----:B------:R-:W-:Y:S01]  /*5280*/  ISETP.GT.AND P1, PT, R0, RZ, P3 ;  /* 0x000000ff0000720c */ /* 0x000fe20001f24270 */
[-C--:B------:R-:W-:Y:S01]  /*5290*/  FMUL R26, R26, R22.reuse ;  /* 0x000000161a1a7220 */ /* 0x080fe20000400000 */
[----:B------:R-:W-:Y:S01]  /*52a0*/  LEA R2, P4, R20, UR4, 0x1 ;  /* 0x0000000414027c11 */ /* 0x000fe2000f8808ff */
[----:B------:R-:W-:Y:S01]  /*52b0*/  FMUL R27, R27, R22 ;  /* 0x000000161b1b7220 */ /* 0x000fe20000400000 */
[----:B------:R-:W-:Y:S01]  /*52c0*/  F2FP.F16.F32.PACK_AB R24, RZ, R24 ;  /* 0x00000018ff18723e */ /* 0x000fe200000000ff */
[-C--:B------:R-:W-:Y:S01]  /*52d0*/  FMUL R28, R28, R22.reuse ;  /* 0x000000161c1c7220 */ /* 0x080fe20000400000 */
[----:B------:R-:W-:Y:S01]  /*52e0*/  LEA.HI.X R3, R20, UR5, R7, 0x1, P4 ;  /* 0x0000000514037c11 */ /* 0x000fe2000a0f0c07 */
[-C--:B------:R-:W-:Y:S01]  /*52f0*/  FMUL R29, R29, R22.reuse ;  /* 0x000000161d1d7220 */ /* 0x080fe20000400000 */
[----:B------:R-:W-:Y:S01]  /*5300*/  F2FP.F16.F32.PACK_AB R25, RZ, R25 ;  /* 0x00000019ff19723e */ /* 0x000fe200000000ff */
[-C--:B------:R-:W-:Y:S01]  /*5310*/  FMUL R30, R30, R22.reuse ;  /* 0x000000161e1e7220 */ /* 0x080fe20000400000 */
[----:B------:R-:W-:Y:S01]  /*5320*/  SHF.L.U64.HI R5, R93, 0x1, R92 ;  /* 0x000000015d057819 */ /* 0x000fe2000001025c */
[----:B------:R-:W-:Y:S01]  /*5330*/  @P2 STG.E.U16 desc[UR54][R2.64], R24 ;  /* 0x0000001802002986 */ /* 0x000fe2000c101536 */
[----:B------:R-:W-:Y:S01]  /*5340*/  ISETP.GT.AND P2, PT, R0, 0x8, P0 ;  /* 0x000000080000780c */ /* 0x000fe20000744270 */
[----:B------:R-:W-:Y:S01]  /*5350*/  FMUL R31, R31, R22 ;  /* 0x000000161f1f7220 */ /* 0x000fe20000400000 */
[----:B------:R-:W-:Y:S01]  /*5360*/  LEA R4, P5, R93, R2, 0x1 ;  /* 0x000000025d047211 */ /* 0x000fe200078a08ff */
[----:B------:R-:W-:Y:S01]  /*5370*/  @P1 STG.E.U16 desc[UR54][R2.64+0x2], R25 ;  /* 0x0000021902001986 */ /* 0x000fe2000c101536 */
[----:B------:R-:W-:Y:S01]  /*5380*/  ISETP.GT.AND P1, PT, R18, 0x8, PT ;  /* 0x000000081200780c */ /* 0x000fe20003f24270 */
[-C--:B------:R-:W-:Y:S01]  /*5390*/  FMUL R32, R32, R22.reuse ;  /* 0x0000001620207220 */ /* 0x080fe20000400000 */
[----:B------:R-:W-:Y:S01]  /*53a0*/  ISETP.GT.AND P3, PT, R0, 0x8, P3 ;  /* 0x000000080000780c */ /* 0x000fe20001f64270 */
[----:B------:R-:W-:Y:S01]  /*53b0*/  IMAD.X R5, R5, 0x1, R3, P5 ;  /* 0x0000000105057824 */ /* 0x000fe200028e0603 */
[----:B------:R-:W-:Y:S01]  /*53c0*/  ISETP.GT.AND P0, PT, R18, 0x9, PT ;  /* 0x000000091200780c */ /* 0x000fe20003f04270 */
[-C--:B------:R-:W-:Y:S01]  /*53d0*/  FMUL R33, R33, R22.reuse ;  /* 0x0000001621217220 */ /* 0x080fe20000400000 */
[----:B------:R-:W-:Y:S01]  /*53e0*/  ISETP.GT.AND P4, PT, R0, RZ, P1 ;  /* 0x000000ff0000720c */ /* 0x000fe20000f84270 */
[-C--:B------:R-:W-:Y:S01]  /*53f0*/  FMUL R34, R34, R22.reuse ;  /* 0x0000001622227220 */ /* 0x080fe20000400000 */
[----:B------:R-:W-:Y:S01]  /*5400*/  ISETP.GT.AND P5, PT, R0, RZ, P0 ;  /* 0x000000ff0000720c */ /* 0x000fe200007a4270 */
[----:B------:R-:W-:Y:S01]  /*5410*/  FMUL R35, R35, R22 ;  /* 0x0000001623237220 */ /* 0x000fe20000400000 */
[----:B------:R-:W-:Y:S01]  /*5420*/  F2FP.F16.F32.PACK_AB R26, RZ, R26 ;  /* 0x0000001aff1a723e */ /* 0x000fe200000000ff */
[-C--:B------:R-:W-:Y:S01]  /*5430*/  FMUL R36, R36, R22.reuse ;  /* 0x0000001624247220 */ /* 0x080fe20000400000 */
[----:B------:R-:W-:Y:S01]  /*5440*/  F2FP.F16.F32.PACK_AB R27, RZ, R27 ;  /* 0x0000001bff1b723e */ /* 0x000fe200000000ff */
[----:B------:R-:W-:Y:S01]  /*5450*/  FMUL R37, R37, R22 ;  /* 0x0000001625257220 */ /* 0x000fe20000400000 */
[----:B------:R-:W-:Y:S01]  /*5460*/  F2FP.F16.F32.PACK_AB R28, RZ, R28 ;  /* 0x0000001cff1c723e */ /* 0x000fe200000000ff */
[----:B------:R-:W-:Y:S01]  /*5470*/  @P2 STG.E.U16 desc[UR54][R4.64], R26 ;  /* 0x0000001a04002986 */ /* 0x000fe2000c101536 */
[----:B------:R-:W-:Y:S01]  /*5480*/  ISETP.GT.AND P1, PT, R0, 0x8, P1 ;  /* 0x000000080000780c */ /* 0x000fe20000f24270 */
[-C--:B------:R-:W-:Y:S01]  /*5490*/  FMUL R38, R38, R22.reuse ;  /* 0x0000001626267220 */ /* 0x080fe20000400000 */
[----:B------:R-:W-:Y:S01]  /*54a0*/  F2FP.F16.F32.PACK_AB R29, RZ, R29 ;  /* 0x0000001dff1d723e */ /* 0x000fe200000000ff */
[----:B------:R-:W-:Y:S01]  /*54b0*/  @P3 STG.E.U16 desc[UR54][R4.64+0x2], R27 ;  /* 0x0000021b04003986 */ /* 0x000fe2000c101536 */
[----:B------:R-:W-:Y:S01]  /*54c0*/  ISETP.GT.AND P3, PT, R18, 0x10, PT ;  /* 0x000000101200780c */ /* 0x000fe20003f64270 */
[-C--:B------:R-:W-:Y:S01]  /*54d0*/  FMUL R39, R39, R22.reuse ;  /* 0x0000001627277220 */ /* 0x080fe20000400000 */
[----:B------:R-:W-:Y:S01]  /*54e0*/  ISETP.GT.AND P2, PT, R0, 0x8, P0 ;  /* 0x000000080000780c */ /* 0x000fe20000744270 */
[----:B------:R-:W-:Y:S01]  /*54f0*/  @P4 STG.E.U16 desc[UR54][R2.64+0x10], R28 ;  /* 0x0000101c02004986 */ /* 0x000fe2000c101536 */
[----:B------:R-:W-:Y:S01]  /*5500*/  ISETP.GT.AND P0, PT, R18, 0x11, PT ;  /* 0x000000111200780c */ /* 0x000fe20003f04270 */
[-C--:B------:R-:W-:Y:S01]  /*5510*/  FMUL R40, R40, R22.reuse ;  /* 0x0000001628287220 */ /* 0x080fe20000400000 */
[C---:B------:R-:W-:Y:S01]  /*5520*/  ISETP.GT.AND P4, PT, R0.reuse, RZ, P3 ;  /* 0x000000ff0000720c */ /* 0x040fe20001f84270 */
[----:B------:R-:W-:Y:S01]  /*5530*/  @P5 STG.E.U16 desc[UR54][R2.64+0x12], R29 ;  /* 0x0000121d02005986 */ /* 0x000fe2000c101536 */
        /* <DEDUP_REMOVED lines=153> */
[----:B------:R-:W-:Y:S01]  /*5ed0*/  FMUL R87, R87, R22 ;  /* 0x0000001657577220 */ /* 0x000fe20000400000 */
[----:B------:R-:W-:Y:S01]  /*5ee0*/  ISETP.GT.AND P2, PT, R0, 0x8, P0 ;  /* 0x000000080000780c */ /* 0x000fe20000744270 */
[----:B------:R-:W-:Y:S01]  /*5ef0*/  @P4 STG.E.U16 desc[UR54][R2.64+0x90], R60 ;  /* 0x0000903c02004986 */ /* 0x000fe2000c101536 */
[----:B------:R-:W-:-:S02]  /*5f00*/  ISETP.GT.AND P0, PT, R18, 0x51, PT ;  /* 0x000000511200780c */ /* 0x000fc40003f04270 */
[C---:B------:R-:W-:Y:S01]  /*5f10*/  ISETP.GT.AND P4, PT, R0.reuse, RZ, P3 ;  /* 0x000000ff0000720c */ /* 0x040fe20001f84270 */
[----:B------:R-:W-:Y:S01]  /*5f20*/  @P5 STG.E.U16 desc[UR54][R2.64+0x92], R61 ;  /* 0x0000923d02005986 */ /* 0x000fe2000c101536 */
[C---:B------:R-:W-:Y:S02]  /*5f30*/  ISETP.GT.AND P5, PT, R0.reuse, RZ, P0 ;  /* 0x000000ff0000720c */ /* 0x040fe400007a4270 */
[----:B------:R-:W-:Y:S02]  /*5f40*/  F2FP.F16.F32.PACK_AB R62, RZ, R62 ;  /* 0x0000003eff3e723e */ /* 0x000fe400000000ff */
[----:B------:R-:W-:Y:S02]  /*5f50*/  F2FP.F16.F32.PACK_AB R63, RZ, R63 ;  /* 0x0000003fff3f723e */ /* 0x000fe400000000ff */
[----:B------:R-:W-:Y:S01]  /*5f60*/  F2FP.F16.F32.PACK_AB R64, RZ, R64 ;  /* 0x00000040ff40723e */ /* 0x000fe200000000ff */
[----:B------:R-:W-:Y:S01]  /*5f70*/  @P1 STG.E.U16 desc[UR54][R4.64+0x90], R62 ;  /* 0x0000903e04001986 */ /* 0x000fe2000c101536 */
[----:B------:R-:W-:-:S02]  /*5f80*/  ISETP.GT.AND P1, PT, R0, 0x8, P3 ;  /* 0x000000080000780c */ /* 0x000fc40001f24270 */
[----:B------:R-:W-:Y:S01]  /*5f90*/  F2FP.F16.F32.PACK_AB R65, RZ, R65 ;  /* 0x00000041ff41723e */ /* 0x000fe200000000ff */
[----:B------:R-:W-:Y:S01]  /*5fa0*/  @P2 STG.E.U16 desc[UR54][R4.64+0x92], R63 ;  /* 0x0000923f04002986 */ /* 0x000fe2000c101536 */
[----:B------:R-:W-:Y:S02]  /*5fb0*/  ISETP.GT.AND P2, PT, R18, 0x58, PT ;  /* 0x000000581200780c */ /* 0x000fe40003f44270 */
[----:B------:R-:W-:Y:S01]  /*5fc0*/  ISETP.GT.AND P0, PT, R0, 0x8, P0 ;  /* 0x000000080000780c */ /* 0x000fe20000704270 */
[----:B------:R-:W-:Y:S01]  /*5fd0*/  @P4 STG.E.U16 desc[UR54][R2.64+0xa0], R64 ;  /* 0x0000a04002004986 */ /* 0x000fe2000c101536 */
[----:B------:R-:W-:Y:S02]  /*5fe0*/  ISETP.GT.AND P3, PT, R18, 0x59, PT ;  /* 0x000000591200780c */ /* 0x000fe40003f64270 */
[C---:B------:R-:W-:Y:S01]  /*5ff0*/  ISETP.GT.AND P4, PT, R0.reuse, RZ, P2 ;  /* 0x000000ff0000720c */ /* 0x040fe20001784270 */
[----:B------:R-:W-:Y:S01]  /*6000*/  @P5 STG.E.U16 desc[UR54][R2.64+0xa2], R65 ;  /* 0x0000a24102005986 */ /* 0x000fe2000c101536 */
[----:B------:R-:W-:-:S02]  /*6010*/  ISETP.GT.AND P5, PT, R0, RZ, P3 ;  /* 0x000000ff0000720c */ /* 0x000fc40001fa4270 */
[----:B------:R-:W-:Y:S02]  /*6020*/  F2FP.F16.F32.PACK_AB R66, RZ, R66 ;  /* 0x00000042ff42723e */ /* 0x000fe400000000ff */
[----:B------:R-:W-:Y:S02]  /*6030*/  F2FP.F16.F32.PACK_AB R67, RZ, R67 ;  /* 0x00000043ff43723e */ /* 0x000fe400000000ff */
[----:B------:R-:W-:Y:S01]  /*6040*/  F2FP.F16.F32.PACK_AB R68, RZ, R68 ;  /* 0x00000044ff44723e */ /* 0x000fe200000000ff */
[----:B------:R-:W-:Y:S01]  /*6050*/  @P1 STG.E.U16 desc[UR54][R4.64+0xa0], R66 ;  /* 0x0000a04204001986 */ /* 0x000fe2000c101536 */
[C---:B------:R-:W-:Y:S02]  /*6060*/  ISETP.GT.AND P1, PT, R0.reuse, 0x8, P2 ;  /* 0x000000080000780c */ /* 0x040fe40001724270 */
[----:B------:R-:W-:Y:S01]  /*6070*/  F2FP.F16.F32.PACK_AB R69, RZ, R69 ;  /* 0x00000045ff45723e */ /* 0x000fe200000000ff */
[----:B------:R-:W-:Y:S01]  /*6080*/  @P0 STG.E.U16 desc[UR54][R4.64+0xa2], R67 ;  /* 0x0000a24304000986 */ /* 0x000fe2000c101536 */
[----:B------:R-:W-:-:S02]  /*6090*/  ISETP.GT.AND P2, PT, R0, 0x8, P3 ;  /* 0x000000080000780c */ /* 0x000fc40001f44270 */
[C---:B------:R-:W-:Y:S01]  /*60a0*/  ISETP.GT.AND P3, PT, R18.reuse, 0x60, PT ;  /* 0x000000601200780c */ /* 0x040fe20003f64270 */
[----:B------:R-:W-:Y:S01]  /*60b0*/  @P4 STG.E.U16 desc[UR54][R2.64+0xb0], R68 ;  /* 0x0000b04402004986 */ /* 0x000fe2000c101536 */
[----:B------:R-:W-:Y:S02]  /*60c0*/  ISETP.GT.AND P0, PT, R18, 0x61, PT ;  /* 0x000000611200780c */ /* 0x000fe40003f04270 */
[C---:B------:R-:W-:Y:S01]  /*60d0*/  ISETP.GT.AND P4, PT, R0.reuse, RZ, P3 ;  /* 0x000000ff0000720c */ /* 0x040fe20001f84270 */
[----:B------:R-:W-:Y:S01]  /*60e0*/  @P5 STG.E.U16 desc[UR54][R2.64+0xb2], R69 ;  /* 0x0000b24502005986 */ /* 0x000fe2000c101536 */
[----:B------:R-:W-:Y:S02]  /*60f0*/  ISETP.GT.AND P5, PT, R0, RZ, P0 ;  /* 0x000000ff0000720c */ /* 0x000fe400007a4270 */
[----:B------:R-:W-:Y:S02]  /*6100*/  F2FP.F16.F32.PACK_AB R70, RZ, R70 ;  /* 0x00000046ff46723e */ /* 0x000fe400000000ff */
[----:B------:R-:W-:-:S02]  /*6110*/  F2FP.F16.F32.PACK_AB R71, RZ, R71 ;  /* 0x00000047ff47723e */ /* 0x000fc400000000ff */
[----:B------:R-:W-:Y:S01]  /*6120*/  F2FP.F16.F32.PACK_AB R72, RZ, R72 ;  /* 0x00000048ff48723e */ /* 0x000fe200000000ff */
[----:B------:R-:W-:Y:S01]  /*6130*/  @P1 STG.E.U16 desc[UR54][R4.64+0xb0], R70 ;  /* 0x0000b04604001986 */ /* 0x000fe2000c101536 */
[----:B------:R-:W-:Y:S02]  /*6140*/  F2FP.F16.F32.PACK_AB R73, RZ, R73 ;  /* 0x00000049ff49723e */ /* 0x000fe400000000ff */
[C---:B------:R-:W-:Y:S01]  /*6150*/  ISETP.GT.AND P1, PT, R0.reuse, 0x8, P3 ;  /* 0x000000080000780c */ /* 0x040fe20001f24270 */
[----:B------:R-:W-:Y:S01]  /*6160*/  @P2 STG.E.U16 desc[UR54][R4.64+0xb2], R71 ;  /* 0x0000b24704002986 */ /* 0x000fe2000c101536 */
[----:B------:R-:W-:Y:S02]  /*6170*/  ISETP.GT.AND P0, PT, R0, 0x8, P0 ;  /* 0x000000080000780c */ /* 0x000fe40000704270 */
[----:B------:R-:W-:Y:S01]  /*6180*/  F2FP.F16.F32.PACK_AB R74, RZ, R74 ;  /* 0x0000004aff4a723e */ /* 0x000fe200000000ff */
[----:B------:R-:W-:Y:S01]  /*6190*/  @P4 STG.E.U16 desc[UR54][R2.64+0xc0], R72 ;  /* 0x0000c04802004986 */ /* 0x000fe2000c101536 */
[----:B------:R-:W-:-:S02]  /*61a0*/  ISETP.GT.AND P4, PT, R18, 0x68, PT ;  /* 0x000000681200780c */ /* 0x000fc40003f84270 */
[----:B------:R-:W-:Y:S01]  /*61b0*/  F2FP.F16.F32.PACK_AB R75, RZ, R75 ;  /* 0x0000004bff4b723e */ /* 0x000fe200000000ff */
[----:B------:R-:W-:Y:S01]  /*61c0*/  @P5 STG.E.U16 desc[UR54][R2.64+0xc2], R73 ;  /* 0x0000c24902005986 */ /* 0x000fe2000c101536 */
[----:B------:R-:W-:Y:S02]  /*61d0*/  ISETP.GT.AND P5, PT, R18, 0x69, PT ;  /* 0x000000691200780c */ /* 0x000fe40003fa4270 */
[C---:B------:R-:W-:Y:S01]  /*61e0*/  ISETP.GT.AND P2, PT, R0.reuse, RZ, P4 ;  /* 0x000000ff0000720c */ /* 0x040fe20002744270 */
[----:B------:R-:W-:Y:S01]  /*61f0*/  @P1 STG.E.U16 desc[UR54][R4.64+0xc0], R74 ;  /* 0x0000c04a04001986 */ /* 0x000fe2000c101536 */
[----:B------:R-:W-:Y:S02]  /*6200*/  ISETP.GT.AND P6, PT, R0, RZ, P5 ;  /* 0x000000ff0000720c */ /* 0x000fe40002fc4270 */
[----:B------:R-:W-:Y:S01]  /*6210*/  F2FP.F16.F32.PACK_AB R76, RZ, R76 ;  /* 0x0000004cff4c723e */ /* 0x000fe200000000ff */
[----:B------:R-:W-:Y:S01]  /*6220*/  @P0 STG.E.U16 desc[UR54][R4.64+0xc2], R75 ;  /* 0x0000c24b04000986 */ /* 0x000fe2000c101536 */
[----:B------:R-:W-:-:S02]  /*6230*/  F2FP.F16.F32.PACK_AB R77, RZ, R77 ;  /* 0x0000004dff4d723e */ /* 0x000fc400000000ff */
[----:B------:R-:W-:Y:S02]  /*6240*/  ISETP.GT.AND P3, PT, R18, 0x70, PT ;  /* 0x000000701200780c */ /* 0x000fe40003f64270 */
[----:B------:R-:W-:Y:S02]  /*6250*/  ISETP.GT.AND P4, PT, R0, 0x8, P4 ;  /* 0x000000080000780c */ /* 0x000fe40002784270 */
[----:B------:R-:W-:Y:S01]  /*6260*/  F2FP.F16.F32.PACK_AB R78, RZ, R78 ;  /* 0x0000004eff4e723e */ /* 0x000fe200000000ff */
[----:B------:R-:W-:Y:S01]  /*6270*/  @P2 STG.E.U16 desc[UR54][R2.64+0xd0], R76 ;  /* 0x0000d04c02002986 */ /* 0x000fe2000c101536 */
[----:B------:R-:W-:Y:S02]  /*6280*/  ISETP.GT.AND P2, PT, R18, 0x71, PT ;  /* 0x000000711200780c */ /* 0x000fe40003f44270 */
[----:B------:R-:W-:Y:S01]  /*6290*/  F2FP.F16.F32.PACK_AB R79, RZ, R79 ;  /* 0x0000004fff4f723e */ /* 0x000fe200000000ff */
[----:B------:R-:W-:Y:S01]  /*62a0*/  @P6 STG.E.U16 desc[UR54][R2.64+0xd2], R77 ;  /* 0x0000d24d02006986 */ /* 0x000fe2000c101536 */
[----:B------:R-:W-:-:S02]  /*62b0*/  ISETP.GT.AND P6, PT, R0, 0x8, P5 ;  /* 0x000000080000780c */ /* 0x000fc40002fc4270 */
[----:B------:R-:W-:Y:S02]  /*62c0*/  ISETP.GT.AND P5, PT, R0, RZ, P3 ;  /* 0x000000ff0000720c */ /* 0x000fe40001fa4270 */
[----:B------:R-:W-:Y:S01]  /*62d0*/  F2FP.F16.F32.PACK_AB R80, RZ, R80 ;  /* 0x00000050ff50723e */ /* 0x000fe200000000ff */
[----:B------:R-:W-:Y:S01]  /*62e0*/  @P4 STG.E.U16 desc[UR54][R4.64+0xd0], R78 ;  /* 0x0000d04e04004986 */ /* 0x000fe2000c101536 */
[C---:B------:R-:W-:Y:S02]  /*62f0*/  ISETP.GT.AND P1, PT, R18.reuse, 0x78, PT ;  /* 0x000000781200780c */ /* 0x040fe40003f24270 */
[----:B------:R-:W-:Y:S02]  /*6300*/  ISETP.GT.AND P0, PT, R18, 0x79, PT ;  /* 0x000000791200780c */ /* 0x000fe40003f04270 */
[C---:B------:R-:W-:Y:S02]  /*6310*/  ISETP.GT.AND P4, PT, R0.reuse, RZ, P2 ;  /* 0x000000ff0000720c */ /* 0x040fe40001784270 */
[C---:B------:R-:W-:Y:S01]  /*6320*/  ISETP.GT.AND P3, PT, R0.reuse, 0x8, P3 ;  /* 0x000000080000780c */ /* 0x040fe20001f64270 */
[----:B------:R-:W-:Y:S01]  /*6330*/  @P6 STG.E.U16 desc[UR54][R4.64+0xd2], R79 ;  /* 0x0000d24f04006986 */ /* 0x000fe2000c101536 */
[----:B------:R-:W-:-:S02]  /*6340*/  ISETP.GT.AND P2, PT, R0, 0x8, P2 ;  /* 0x000000080000780c */ /* 0x000fc40001744270 */
[C---:B------:R-:W-:Y:S01]  /*6350*/  ISETP.GT.AND P6, PT, R0.reuse, RZ, P0 ;  /* 0x000000ff0000720c */ /* 0x040fe200007c4270 */
[----:B------:R-:W-:Y:S01]  /*6360*/  @P5 STG.E.U16 desc[UR54][R2.64+0xe0], R80 ;  /* 0x0000e05002005986 */ /* 0x000fe2000c101536 */
[C---:B------:R-:W-:Y:S02]  /*6370*/  ISETP.GT.AND P5, PT, R0.reuse, RZ, P1 ;  /* 0x000000ff0000720c */ /* 0x040fe40000fa4270 */
[C---:B------:R-:W-:Y:S02]  /*6380*/  ISETP.GT.AND P1, PT, R0.reuse, 0x8, P1 ;  /* 0x000000080000780c */ /* 0x040fe40000f24270 */
[----:B------:R-:W-:Y:S02]  /*6390*/  F2FP.F16.F32.PACK_AB R81, RZ, R81 ;  /* 0x00000051ff51723e */ /* 0x000fe400000000ff */
[----:B------:R-:W-:Y:S02]  /*63a0*/  F2FP.F16.F32.PACK_AB R82, RZ, R82 ;  /* 0x00000052ff52723e */ /* 0x000fe400000000ff */
[----:B------:R-:W-:Y:S01]  /*63b0*/  F2FP.F16.F32.PACK_AB R83, RZ, R83 ;  /* 0x00000053ff53723e */ /* 0x000fe200000000ff */
[----:B------:R-:W-:Y:S01]  /*63c0*/  @P4 STG.E.U16 desc[UR54][R2.64+0xe2], R81 ;  /* 0x0000e25102004986 */ /* 0x000fe2000c101536 */
[----:B------:R-:W-:-:S02]  /*63d0*/  ISETP.GT.AND P0, PT, R0, 0x8, P0 ;  /* 0x000000080000780c */ /* 0x000fc40000704270 */
[----:B------:R-:W-:Y:S01]  /*63e0*/  F2FP.F16.F32.PACK_AB R84, RZ, R84 ;  /* 0x00000054ff54723e */ /* 0x000fe200000000ff */
[----:B------:R-:W-:Y:S01]  /*63f0*/  @P3 STG.E.U16 desc[UR54][R4.64+0xe0], R82 ;  /* 0x0000e05204003986 */ /* 0x000fe2000c101536 */
[----:B------:R-:W-:Y:S02]  /*6400*/  F2FP.F16.F32.PACK_AB R85, RZ, R85 ;  /* 0x00000055ff55723e */ /* 0x000fe400000000ff */
[----:B------:R-:W-:Y:S01]  /*6410*/  F2FP.F16.F32.PACK_AB R86, RZ, R86 ;  /* 0x00000056ff56723e */ /* 0x000fe200000000ff */
[----:B------:R-:W-:Y:S01]  /*6420*/  @P2 STG.E.U16 desc[UR54][R4.64+0xe2], R83 ;  /* 0x0000e25304002986 */ /* 0x000fe2000c101536 */
[----:B------:R-:W-:-:S03]  /*6430*/  F2FP.F16.F32.PACK_AB R87, RZ, R87 ;  /* 0x00000057ff57723e */ /* 0x000fc600000000ff */
[----:B------:R-:W-:Y:S04]  /*6440*/  @P5 STG.E.U16 desc[UR54][R2.64+0xf0], R84 ;  /* 0x0000f05402005986 */ /* 0x000fe8000c101536 */
[----:B------:R0:W-:Y:S02]  /*6450*/  @P6 STG.E.U16 desc[UR54][R2.64+0xf2], R85 ;  /* 0x0000f25502006986 */ /* 0x0001e4000c101536 */
[----:B0-----:R-:W-:Y:S02]  /*6460*/  @P1 IMAD.MOV.U32 R2, RZ, RZ, R4 ;  /* 0x000000ffff021224 */ /* 0x001fe400078e0004 */
[----:B------:R-:W-:-:S05]  /*6470*/  @P1 IMAD.MOV.U32 R3, RZ, RZ, R5 ;  /* 0x000000ffff031224 */ /* 0x000fca00078e0005 */
[----:B------:R0:W-:Y:S04]  /*6480*/  @P1 STG.E.U16 desc[UR54][R2.64+0xf0], R86 ;  /* 0x0000f05602001986 */ /* 0x0001e8000c101536 */
[----:B------:R0:W-:Y:S02]  /*6490*/  @P0 STG.E.U16 desc[UR54][R4.64+0xf2], R87 ;  /* 0x0000f25704000986 */ /* 0x0001e4000c101536 */
.L_x_157:
[----:B------:R-:W-:Y:S05]  /*64a0*/  BSYNC B0 ;  /* 0x0000000000007941 */ /* 0x000fea0003800000 */
.L_x_31:
[----:B0-----:R-:W-:Y:S01]  /*64b0*/  IMAD.U32 R2, RZ, RZ, UR52 ;  /* 0x00000034ff027e24 */ /* 0x001fe2000f8e00ff */
[----:B------:R-:W-:Y:S01]  /*64c0*/  ULDC.64 UR4, c[0x0][0x650] ;  /* 0x0001940000047ab9 */ /* 0x000fe20000000a00 */
[----:B------:R-:W-:Y:S01]  /*64d0*/  IMAD.U32 R3, RZ, RZ, UR53 ;  /* 0x00000035ff037e24 */ /* 0x000fe2000f8e00ff */
[----:B------:R0:W-:Y:S01]  /*64e0*/  SYNCS.ARRIVE.TRANS64.A1T0 RZ, [R96+UR50], RZ ;  /* 0x000000ff60ff79a7 */ /* 0x0001e20008100032 */
[----:B------:R-:W-:Y:S01]  /*64f0*/  PRMT R0, RZ, 0x7610, R0 ;  /* 0x00007610ff007816 */ /* 0x000fe20000000000 */
[----:B------:R-:W-:Y:S01]  /*6500*/  IMAD.MOV.U32 R18, RZ, RZ, -0x1 ;  /* 0xffffffffff127424 */ /* 0x000fe200078e00ff */
[----:B------:R-:W-:Y:S01]  /*6510*/  LEA R16, P0, R2, R16, 0x1 ;  /* 0x0000001002107211 */ /* 0x000fe200078008ff */
[----:B------:R-:W-:Y:S02]  /*6520*/  IMAD.MOV.U32 R2, RZ, RZ, -0x1 ;  /* 0xffffffffff027424 */ /* 0x000fe400078e00ff */
[----:B------:R-:W-:Y:S01]  /*6530*/  IMAD.MOV.U32 R19, RZ, RZ, -0x1 ;  /* 0xffffffffff137424 */ /* 0x000fe200078e00ff */
[----:B------:R-:W-:-:S02]  /*6540*/  IADD3.X R17, R17, UR41, RZ, P0, !PT ;  /* 0x0000002911117c10 */ /* 0x000fc400087fe4ff */
[----:B------:R-:W-:-:S04]  /*6550*/  ISETP.GE.U32.AND P0, PT, R16, UR4, PT ;  /* 0x0000000410007c0c */ /* 0x000fc8000bf06070 */
[----:B------:R-:W-:-:S13]  /*6560*/  ISETP.GE.U32.AND.EX P0, PT, R17, UR5, PT, P0 ;  /* 0x0000000511007c0c */ /* 0x000fda000bf06100 */
[----:B0-----:R-:W-:Y:S05]  /*6570*/  @P0 BRA `(.L_x_158) ;  /* 0x0000000400700947 */ /* 0x001fea0003800000 */
[----:B------:R-:W0:Y:S01]  /*6580*/  S2UR UR7, SR_CTAID.X ;  /* 0x00000000000779c3 */ /* 0x000e220000002500 */
[----:B------:R-:W-:Y:S01]  /*6590*/  ULDC.64 UR4, c[0x0][0x628] ;  /* 0x00018a0000047ab9 */ /* 0x000fe20000000a00 */
[----:B------:R-:W-:Y:S01]  /*65a0*/  ULDC UR6, c[0x0][0x150] ;  /* 0x0000540000067ab9 */ /* 0x000fe20000000800 */
[----:B------:R-:W-:Y:S01]  /*65b0*/  ISETP.NE.U32.AND P0, PT, RZ, UR4, PT ;  /* 0x00000004ff007c0c */ /* 0x000fe2000bf05070 */
[----:B------:R-:W-:Y:S01]  /*65c0*/  ULDC UR15, c[0x0][0x630] ;  /* 0x00018c00000f7ab9 */ /* 0x000fe20000000800 */
[C---:B------:R-:W-:Y:S02]  /*65d0*/  R2UR UR17, R16.reuse ;  /* 0x00000000101172ca */ /* 0x040fe400000e0000 */
[----:B------:R-:W-:Y:S01]  /*65e0*/  ISETP.NE.AND.EX P0, PT, RZ, UR5, PT, P0 ;  /* 0x00000005ff007c0c */ /* 0x000fe2000bf05300 */
[----:B------:R-:W1:Y:S01]  /*65f0*/  S2UR UR16, SR_CTAID.Y ;  /* 0x00000000001079c3 */ /* 0x000e620000002600 */
[----:B------:R-:W-:Y:S02]  /*6600*/  R2UR UR12, R16 ;  /* 0x00000000100c72ca */ /* 0x000fe400000e0000 */
[----:B------:R-:W-:-:S02]  /*6610*/  R2UR UR13, R17 ;  /* 0x00000000110d72ca */ /* 0x000fc400000e0000 */
[----:B0-----:R-:W-:-:S05]  /*6620*/  I2FP.F32.U32 R0, UR7 ;  /* 0x0000000700007c45 */ /* 0x001fca0008201000 */
[----:B------:R-:W-:Y:S01]  /*6630*/  FMUL R0, R0, UR6 ;  /* 0x0000000600007c20 */ /* 0x000fe20008400000 */
[----:B------:R-:W-:Y:S01]  /*6640*/  ULDC UR6, c[0x0][0x154] ;  /* 0x0000550000067ab9 */ /* 0x000fe20000000800 */
[----:B-1----:R-:W-:-:S04]  /*6650*/  I2FP.F32.U32 R2, UR16 ;  /* 0x0000001000027c45 */ /* 0x002fc80008201000 */
[----:B------:R-:W0:Y:S01]  /*6660*/  F2I.U32.TRUNC.NTZ R0, R0 ;  /* 0x0000000000007305 */ /* 0x000e22000020f000 */
[----:B------:R-:W-:Y:S01]  /*6670*/  FMUL R2, R2, UR6 ;  /* 0x0000000602027c20 */ /* 0x000fe20008400000 */
[----:B------:R-:W-:Y:S06]  /*6680*/  @!P0 BRA `(.L_x_159) ;  /* 0x0000000000308947 */ /* 0x000fec0003800000 */
        /* <DEDUP_REMOVED lines=12> */
.L_x_159:
[----:B------:R-:W-:Y:S01]  /*6750*/  USHF.R.U64 UR6, UR12, UR15, UR13 ;  /* 0x0000000f0c067299 */ /* 0x000fe2000800120d */
[----:B------:R-:W-:Y:S01]  /*6760*/  R2UR UR5, R17 ;  /* 0x00000000110572ca */ /* 0x000fe200000e0000 */
[----:B------:R-:W-:Y:S01]  /*6770*/  USHF.R.U32.HI UR4, URZ, UR15, UR13 ;  /* 0x0000000f3f047299 */ /* 0x000fe2000801160d */
[----:B------:R-:W1:Y:S01]  /*6780*/  F2I.U32.TRUNC.NTZ R2, R2 ;  /* 0x0000000200027305 */ /* 0x000e62000020f000 */
[----:B------:R-:W-:Y:S01]  /*6790*/  UIADD3 UR9, UP0, URZ, -UR6, URZ ;  /* 0x800000063f097290 */ /* 0x000fe2000ff1e03f */
[----:B------:R-:W-:Y:S01]  /*67a0*/  ULDC.64 UR10, c[0x0][0x620] ;  /* 0x00018800000a7ab9 */ /* 0x000fe20000000a00 */
[----:B------:R-:W-:Y:S02]  /*67b0*/  ULDC UR14, c[0x0][0x608] ;  /* 0x00018200000e7ab9 */ /* 0x000fe40000000800 */
[----:B------:R-:W-:Y:S01]  /*67c0*/  UIADD3.X UR4, URZ, ~UR4, URZ, UP0, !UPT ;  /* 0x800000043f047290 */ /* 0x000fe200087fe43f */
[----:B------:R-:W-:Y:S01]  /*67d0*/  ULDC UR15, c[0x0][0x658] ;  /* 0x00019600000f7ab9 */ /* 0x000fe20000000800 */
[----:B------:R-:W-:-:S02]  /*67e0*/  ULDC UR12, c[0x0][0x144] ;  /* 0x00005100000c7ab9 */ /* 0x000fc40000000800 */
[----:B------:R-:W-:Y:S01]  /*67f0*/  UIMAD UR8, UR4, UR10, URZ ;  /* 0x0000000a040872a4 */ /* 0x000fe2000f8e023f */
[----:B------:R-:W-:Y:S02]  /*6800*/  ULDC UR22, c[0x0][0x148] ;  /* 0x0000520000167ab9 */ /* 0x000fe40000000800 */
[----:B------:R-:W-:Y:S01]  /*6810*/  UMOV UR4, UR17 ;  /* 0x0000001100047c82 */ /* 0x000fe20008000000 */
[----:B------:R-:W-:Y:S02]  /*6820*/  UIMAD UR8, UR9, UR11, UR8 ;  /* 0x0000000b090872a4 */ /* 0x000fe4000f8e0208 */
[----:B------:R-:W-:Y:S01]  /*6830*/  UIMAD.WIDE.U32 UR4, UR9, UR10, UR4 ;  /* 0x0000000a090472a5 */ /* 0x000fe2000f8e0004 */
[----:B0-----:R-:W-:Y:S01]  /*6840*/  R2UR UR9, R0 ;  /* 0x00000000000972ca */ /* 0x001fe200000e0000 */
[----:B------:R-:W-:Y:S01]  /*6850*/  ULDC UR20, c[0x0][0x648] ;  /* 0x0001920000147ab9 */ /* 0x000fe20000000800 */
[----:B-1----:R-:W-:Y:S01]  /*6860*/  R2UR UR13, R2 ;  /* 0x00000000020d72ca */ /* 0x002fe200000e0000 */
[----:B------:R-:W-:Y:S01]  /*6870*/  UIADD3 UR8, UR5, UR8, URZ ;  /* 0x0000000805087290 */ /* 0x000fe2000fffe03f */
[----:B------:R-:W-:-:S02]  /*6880*/  ULDC UR21, c[0x0][0x638] ;  /* 0x00018e0000157ab9 */ /* 0x000fc40000000800 */
[----:B------:R-:W-:Y:S02]  /*6890*/  ULDC UR5, c[0x0][0x618] ;  /* 0x0001860000057ab9 */ /* 0x000fe40000000800 */
[----:B------:R-:W-:Y:S02]  /*68a0*/  USHF.R.U64 UR10, UR4, UR5, UR8 ;  /* 0x00000005040a7299 */ /* 0x000fe40008001208 */
[----:B------:R-:W-:-:S03]  /*68b0*/  USHF.R.U32.HI UR8, URZ, UR5, UR8 ;  /* 0x000000053f087299 */ /* 0x000fc60008011608 */
[----:B------:R-:W-:Y:S01]  /*68c0*/  ULDC.64 UR4, c[0x0][0x640] ;  /* 0x0001900000047ab9 */ /* 0x000fe20000000a00 */
[----:B------:R-:W-:Y:S01]  /*68d0*/  USHF.R.U64 UR11, UR10, UR14, UR8 ;  /* 0x0000000e0a0b7299 */ /* 0x000fe20008001208 */
[----:B------:R-:W-:Y:S01]  /*68e0*/  ISETP.NE.U32.AND P0, PT, RZ, UR4, PT ;  /* 0x00000004ff007c0c */ /* 0x000fe2000bf05070 */
[----:B------:R-:W-:Y:S02]  /*68f0*/  USHF.R.U32.HI UR8, URZ, UR14, UR8 ;  /* 0x0000000e3f087299 */ /* 0x000fe40008011608 */
[----:B------:R-:W-:Y:S01]  /*6900*/  UIADD3 UR9, -UR9, URZ, URZ ;  /* 0x0000003f09097290 */ /* 0x000fe2000fffe13f */
[----:B------:R-:W-:Y:S01]  /*6910*/  ISETP.NE.AND.EX P0, PT, RZ, UR5, PT, P0 ;  /* 0x00000005ff007c0c */ /* 0x000fe2000bf05300 */
[----:B------:R-:W-:Y:S02]  /*6920*/  USHF.R.U64 UR17, UR11, UR15, UR8 ;  /* 0x0000000f0b117299 */ /* 0x000fe40008001208 */
[----:B------:R-:W-:Y:S02]  /*6930*/  UIADD3 UR18, -UR13, URZ, URZ ;  /* 0x0000003f0d127290 */ /* 0x000fe4000fffe13f */
[----:B------:R-:W-:-:S02]  /*6940*/  USHF.R.U32.HI UR15, URZ, UR15, UR8 ;  /* 0x0000000f3f0f7299 */ /* 0x000fc40008011608 */
[----:B------:R-:W-:Y:S01]  /*6950*/  UIMAD UR19, UR12, UR9, UR7 ;  /* 0x000000090c1372a4 */ /* 0x000fe2000f8e0207 */
[----:B------:R-:W-:-:S05]  /*6960*/  UMOV UR14, UR17 ;  /* 0x00000011000e7c82 */ /* 0x000fca0008000000 */
[----:B------:R-:W-:Y:S06]  /*6970*/  @!P0 BRA `(.L_x_160) ;  /* 0x0000000000288947 */ /* 0x000fec0003800000 */
        /* <DEDUP_REMOVED lines=10> */
.L_x_160:
        /* <DEDUP_REMOVED lines=9> */
[----:B------:R-:W-:Y:S01]  /*6ab0*/  UIMAD UR5, UR7, UR21, UR17 ;  /* 0x00000015070572a4 */ /* 0x000fe2000f8e0211 */
[----:B------:R-:W-:Y:S02]  /*6ac0*/  ULDC UR8, c[0x0][0x600] ;  /* 0x0001800000087ab9 */ /* 0x000fe40000000800 */
[----:B------:R-:W-:Y:S01]  /*6ad0*/  ULDC UR7, c[0x0][0x610] ;  /* 0x0001840000077ab9 */ /* 0x000fe20000000800 */
[----:B------:R-:W-:Y:S02]  /*6ae0*/  UIMAD UR5, UR5, UR8, UR10 ;  /* 0x00000008050572a4 */ /* 0x000fe4000f8e020a */
[----:B------:R-:W-:-:S04]  /*6af0*/  UIMAD UR4, UR4, UR7, UR19 ;  /* 0x00000007040472a4 */ /* 0x000fc8000f8e0213 */
[----:B------:R-:W-:Y:S02]  /*6b00*/  USEL UR7, UR5, UR4, !UP0 ;  /* 0x0000000405077287 */ /* 0x000fe4000c000000 */
[----:B------:R-:W-:-:S04]  /*6b10*/  USEL UR4, UR4, UR5, !UP0 ;  /* 0x0000000504047287 */ /* 0x000fc8000c000000 */
[----:B------:R-:W-:Y:S02]  /*6b20*/  IMAD.U32 R2, RZ, RZ, UR7 ;  /* 0x00000007ff027e24 */ /* 0x000fe4000f8e00ff */
[----:B------:R-:W-:-:S07]  /*6b30*/  IMAD.U32 R18, RZ, RZ, UR4 ;  /* 0x00000004ff127e24 */ /* 0x000fce000f8e00ff */
.L_x_158:
[----:B------:R-:W-:Y:S01]  /*6b40*/  UIADD3 UR45, UR40, UR45, URZ ;  /* 0x0000002d282d7290 */ /* 0x000fe2000fffe03f */
[----:B------:R-:W-:Y:S02]  /*6b50*/  LOP3.LUT P0, RZ, R0, 0xff, RZ, 0xc0, !PT ;  /* 0x000000ff00ff7812 */ /* 0x000fe4000780c0ff */
[----:B------:R-:W-:Y:S01]  /*6b60*/  LOP3.LUT R98, R98, 0x1, RZ, 0x3c, !PT ;  /* 0x0000000162627812 */ /* 0x000fe200078e3cff */
[----:B------:R-:W-:Y:S02]  /*6b70*/  USHF.R.U32.HI UR4, URZ, 0x2, UR45 ;  /* 0x000000023f047899 */ /* 0x000fe4000801162d */
[----:B------:R-:W-:Y:S02]  /*6b80*/  UISETP.GT.U32.AND UP0, UPT, UR45, 0x3, UPT ;  /* 0x000000032d00788c */ /* 0x000fe4000bf04070 */
[----:B------:R-:W-:Y:S02]  /*6b90*/  ULOP3.LUT UR4, UR4, 0x1, URZ, 0xc0, !UPT ;  /* 0x0000000104047892 */ /* 0x000fe4000f8ec03f */
[----:B------:R-:W-:-:S02]  /*6ba0*/  UISETP.LT.U32.AND UP0, UPT, UR40, 0x4, UP0 ;  /* 0x000000042800788c */ /* 0x000fc40008701070 */
[----:B------:R-:W-:Y:S02]  /*6bb0*/  UISETP.NE.U32.AND UP1, UPT, UR4, 0x1, UPT ;  /* 0x000000010400788c */ /* 0x000fe4000bf25070 */
[----:B------:R-:W-:Y:S02]  /*6bc0*/  USEL UR5, URZ, 0x1, !UP0 ;  /* 0x000000013f057887 */ /* 0x000fe4000c000000 */
[----:B------:R-:W-:Y:S02]  /*6bd0*/  UISETP.GT.U32.AND UP1, UPT, UR40, 0x3, !UP1 ;  /* 0x000000032800788c */ /* 0x000fe4000cf24070 */
[----:B------:R-:W-:Y:S02]  /*6be0*/  ULOP3.LUT UR45, UR45, 0x3, URZ, 0xc0, !UPT ;  /* 0x000000032d2d7892 */ /* 0x000fe4000f8ec03f */
[----:B------:R-:W-:-:S04]  /*6bf0*/  USEL UR4, URZ, 0x1, !UP1 ;  /* 0x000000013f047887 */ /* 0x000fc8000c800000 */
[----:B------:R-:W-:Y:S01]  /*6c00*/  ULOP3.LUT UR48, UR4, UR48, UR5, 0x96, !UPT ;  /* 0x0000003004307292 */ /* 0x000fe2000f8e9605 */
[----:B------:R-:W-:Y:S11]  /*6c10*/  @P0 BRA `(.L_x_161) ;  /* 0xffffffa800800947 */ /* 0x000ff6000383ffff */
[----:B------:R-:W-:Y:S05]  /*6c20*/  EXIT ;  /* 0x000000000000794d */ /* 0x000fea0003800000 */
.L_x_12:
[----:B------:R-:W-:-:S08]  /*6c30*/  ISETP.NE.AND P0, PT, RZ, UR8, PT ;  /* 0x00000008ff007c0c */ /* 0x000fd0000bf05270 */
[----:B-----5:R-:W0:-:S00]  /*6c40*/  USETMAXREG.DEALLOC.CTAPOOL 0x28 ;  /* 0x00000028000079c8 */ /* 0x020e0000080e0500 */
[----:B------:R-:W-:Y:S05]  /*6c50*/  @P0 EXIT ;  /* 0x000000000000094d */ /* 0x000fea0003800000 */
[----:B0-----:R-:W-:Y:S01]  /*6c60*/  LOP3.LUT P0, RZ, R0, 0xff, RZ, 0xc0, !PT ;  /* 0x000000ff00ff7812 */ /* 0x001fe2000780c0ff */
[----:B------:R-:W-:Y:S02]  /*6c70*/  IMAD.MOV.U32 R8, RZ, RZ, 0x1 ;  /* 0x00000001ff087424 */ /* 0x000fe400078e00ff */
[----:B------:R-:W-:-:S10]  /*6c80*/  IMAD.MOV.U32 R0, RZ, RZ, RZ ;  /* 0x000000ffff007224 */ /* 0x000fd400078e00ff */
[----:B------:R-:W-:Y:S05]  /*6c90*/  @!P0 BRA `(.L_x_162) ;  /* 0x0000000c002c8947 */ /* 0x000fea0003800000 */
[----:B------:R-:W-:Y:S01]  /*6ca0*/  LOP3.LUT P0, RZ, R4, 0x1f, RZ, 0xc0, !PT ;  /* 0x0000001f04ff7812 */ /* 0x000fe2000780c0ff */
[----:B------:R-:W-:Y:S01]  /*6cb0*/  ULDC UR5, c[0x0][0x658] ;  /* 0x0001960000057ab9 */ /* 0x000fe20000000800 */
[----:B------:R-:W-:Y:S01]  /*6cc0*/  UMOV UR6, 0xffffffff ;  /* 0xffffffff00067882 */ /* 0x000fe20000000000 */
[----:B------:R-:W-:Y:S01]  /*6cd0*/  BSSY B0, `(.L_x_162) ;  /* 0x00000c7000007945 */ /* 0x000fe20003800000 */
[----:B------:R-:W-:Y:S01]  /*6ce0*/  USHF.L.U32 UR6, UR6, UR5, URZ ;  /* 0x0000000506067299 */ /* 0x000fe2000800063f */
[C---:B------:R-:W-:Y:S01]  /*6cf0*/  ISETP.NE.AND P3, PT, R3.reuse, RZ, PT ;  /* 0x000000ff0300720c */ /* 0x040fe20003f65270 */
[----:B------:R-:W-:Y:S01]  /*6d00*/  IMAD.MOV.U32 R9, RZ, RZ, 0x1 ;  /* 0x00000001ff097424 */ /* 0x000fe200078e00ff */
[----:B------:R-:W-:Y:S01]  /*6d10*/  ISETP.NE.OR P0, PT, R3, RZ, !P0 ;  /* 0x000000ff0300720c */ /* 0x000fe20004705670 */
[----:B------:R-:W-:Y:S01]  /*6d20*/  IMAD.MOV.U32 R8, RZ, RZ, 0x1 ;  /* 0x00000001ff087424 */ /* 0x000fe200078e00ff */
[----:B------:R-:W-:Y:S01]  /*6d30*/  ULDC UR4, c[0x0][0x600] ;  /* 0x0001800000047ab9 */ /* 0x000fe20000000800 */
[----:B------:R-:W-:Y:S01]  /*6d40*/  IMAD.MOV.U32 R0, RZ, RZ, RZ ;  /* 0x000000ffff007224 */ /* 0x000fe200078e00ff */
[----:B------:R-:W-:Y:S01]  /*6d50*/  UMOV UR7, 0x1 ;  /* 0x0000000100077882 */ /* 0x000fe20000000000 */
[----:B------:R-:W-:-:S02]  /*6d60*/  UIADD3 UR13, UR36, 0x1, URZ ;  /* 0x00000001240d7890 */ /* 0x000fc4000fffe03f */
[----:B------:R-:W-:Y:S02]  /*6d70*/  ULOP3.LUT UR21, UR39, 0x2, URZ, 0xfc, !UPT ;  /* 0x0000000227157892 */ /* 0x000fe4000f8efc3f */
[----:B------:R-:W-:Y:S02]  /*6d80*/  UIADD3 UR4, UR4, -0x1, URZ ;  /* 0xffffffff04047890 */ /* 0x000fe4000fffe03f */
[----:B------:R-:W-:Y:S02]  /*6d90*/  USHF.L.U32 UR5, UR7, UR5, URZ ;  /* 0x0000000507057299 */ /* 0x000fe4000800063f */
[----:B------:R-:W-:Y:S01]  /*6da0*/  ULOP3.LUT UR6, URZ, UR6, URZ, 0x33, !UPT ;  /* 0x000000063f067292 */ /* 0x000fe2000f8e333f */
[----:B------:R-:W-:-:S11]  /*6db0*/  ULDC.64 UR30, c[0x0][0x198] ;  /* 0x00006600001e7ab9 */ /* 0x000fd60000000a00 */
.L_x_174:
[----:B------:R-:W-:-:S03]  /*6dc0*/  UMOV UR7, 0xffffffff ;  /* 0xffffffff00077882 */ /* 0x000fc60000000000 */
[----:B------:R-:W-:Y:S05]  /*6dd0*/  BRA.DIV UR7, `(.L_x_163) ;  /* 0x0000000e07f47947 */ /* 0x000fea000b800000 */
[----:B------:R-:W-:-:S13]  /*6de0*/  ELECT P6, URZ, PT ;  /* 0x00000000003f782f */ /* 0x000fda00038c0000 */
.L_x_187:
[----:B------:R-:W0:Y:S01]  /*6df0*/  LDC R3, c[0x0][0x28c] ;  /* 0x0000a300ff037b82 */ /* 0x000e220000000800 */
[----:B------:R-:W-:Y:S01]  /*6e00*/  BSSY B1, `(.L_x_164) ;  /* 0x000003e000017945 */ /* 0x000fe20003800000 */
[----:B0-----:R-:W-:-:S13]  /*6e10*/  ISETP.LT.OR P6, PT, R3, 0x1, !P6 ;  /* 0x000000010300780c */ /* 0x001fda00077c1670 */
[----:B------:R-:W-:Y:S05]  /*6e20*/  @P6 BRA `(.L_x_165) ;  /* 0x0000000000ec6947 */ /* 0x000fea0003800000 */
[----:B------:R-:W-:Y:S02]  /*6e30*/  IMAD.SHL.U32 R6, R2, 0x80, RZ ;  /* 0x0000008002067824 */ /* 0x000fe400078e00ff */
[----:B------:R-:W-:Y:S02]  /*6e40*/  IMAD.SHL.U32 R18, R18, 0x40, RZ ;  /* 0x0000004012127824 */ /* 0x000fe400078e00ff */
[----:B------:R-:W-:Y:S02]  /*6e50*/  IMAD.MOV.U32 R11, RZ, RZ, RZ ;  /* 0x000000ffff0b7224 */ /* 0x000fe400078e00ff */
[----:B------:R-:W-:Y:S02]  /*6e60*/  IMAD.U32 R12, RZ, RZ, UR13 ;  /* 0x0000000dff0c7e24 */ /* 0x000fe4000f8e00ff */
[----:B------:R-:W-:Y:S02]  /*6e70*/  IMAD.MOV.U32 R2, RZ, RZ, R8 ;  /* 0x000000ffff027224 */ /* 0x000fe400078e0008 */
[----:B------:R-:W-:-:S07]  /*6e80*/  IMAD.MOV.U32 R3, RZ, RZ, R0 ;  /* 0x000000ffff037224 */ /* 0x000fce00078e0000 */
.L_x_169:
[----:B------:R-:W0:Y:S01]  /*6e90*/  S2R R5, SR_CgaCtaId ;  /* 0x0000000000057919 */ /* 0x000e220000008800 */
[----:B------:R-:W-:-:S04]  /*6ea0*/  MOV R4, 0x400 ;  /* 0x0000040000047802 */ /* 0x000fc80000000f00 */
[----:B0-----:R-:W-:Y:S02]  /*6eb0*/  LEA R10, R5, R4, 0x18 ;  /* 0x00000004050a7211 */ /* 0x001fe400078ec0ff */
[----:B------:R-:W-:Y:S01]  /*6ec0*/  SHF.L.U32 R4, R2, 0x1f, RZ ;  /* 0x0000001f02047819 */ /* 0x000fe200000006ff */
[----:B------:R-:W0:Y:S02]  /*6ed0*/  @!P3 LDC R5, c[0x0][0x500] ;  /* 0x00014000ff05bb82 */ /* 0x000e240000000800 */
[----:B------:R-:W-:-:S04]  /*6ee0*/  IMAD R7, R3, 0x8, R10 ;  /* 0x0000000803077824 */ /* 0x000fc800078e020a */
[----:B------:R-:W1:Y:S02]  /*6ef0*/  SYNCS.PHASECHK.TRANS64.TRYWAIT P1, [R7+URZ+0x20], R4 ;  /* 0x00002004070075a7 */ /* 0x000e64000802017f */
[----:B-1----:R-:W-:Y:S05]  /*6f00*/  @!P1 BRA `(.L_x_166) ;  /* 0x0000000c00c89947 */ /* 0x002fea0003800000 */
.L_x_188:
[----:B------:R-:W-:Y:S01]  /*6f10*/  UPRMT UR7, UR21, 0x9910, URZ ;  /* 0x0000991015077896 */ /* 0x000fe2000800003f */
[----:B0-----:R0:W-:Y:S03]  /*6f20*/  @!P3 SYNCS.ARRIVE.TRANS64 RZ, [R7+URZ], R5 ;  /* 0x0000000507ffb9a7 */ /* 0x0011e6000800003f */
[----:B------:R-:W-:-:S06]  /*6f30*/  UISETP.NE.AND UP0, UPT, UR7, 0x2, UPT ;  /* 0x000000020700788c */ /* 0x000fcc000bf05270 */
[----:B------:R-:W-:-:S13]  /*6f40*/  PLOP3.LUT P1, PT, PT, PT, UP0, 0x80, 0x0 ;  /* 0x000000000000781c */ /* 0x000fda0003f2f008 */
[----:B0-----:R-:W-:Y:S05]  /*6f50*/  @P1 BRA `(.L_x_167) ;  /* 0x0000000000041947 */ /* 0x001fea0003800000 */
[----:B------:R-:W-:Y:S01]  /*6f60*/  BPT.TRAP 0x1 ;  /* 0x000000040000795c */ /* 0x000fe20000300000 */
.L_x_167:
[----:B------:R-:W-:Y:S05]  /*6f70*/  @P0 BRA `(.L_x_168) ;  /* 0x0000000000040947 */ /* 0x000fea0003800000 */
[----:B------:R-:W-:Y:S01]  /*6f80*/  BPT.TRAP 0x1 ;  /* 0x000000040000795c */ /* 0x000fe20000300000 */
.L_x_168:
[--C-:B-1----:R-:W-:Y:S01]  /*6f90*/  IMAD R4, R3, 0x4000, R10.reuse ;  /* 0x0000400003047824 */ /* 0x102fe200078e020a */
[----:B------:R-:W-:Y:S01]  /*6fa0*/  R2UR UR27, R11 ;  /* 0x000000000b1b72ca */ /* 0x000fe200000e0000 */
[----:B------:R-:W-:Y:S01]  /*6fb0*/  IMAD R10, R3, 0x8000, R10 ;  /* 0x00008000030a7824 */ /* 0x000fe200078e020a */
[----:B------:R-:W-:Y:S01]  /*6fc0*/  R2UR UR25, R7 ;  /* 0x00000000071972ca */ /* 0x000fe200000e0000 */
[----:B------:R-:W-:Y:S01]  /*6fd0*/  VIADD R12, R12, 0xffffffff ;  /* 0xffffffff0c0c7836 */ /* 0x000fe20000000000 */
[----:B------:R-:W-:Y:S01]  /*6fe0*/  R2UR UR24, R4 ;  /* 0x00000000041872ca */ /* 0x000fe200000e0000 */
[----:B------:R-:W-:Y:S01]  /*6ff0*/  UIADD3 UR14, UP0, UR30, 0xf0, URZ ;  /* 0x000000f01e0e7890 */ /* 0x000fe2000ff1e03f */
[----:B------:R-:W-:Y:S01]  /*7000*/  R2UR UR8, R10 ;  /* 0x000000000a0872ca */ /* 0x000fe200000e0000 */
[----:B------:R-:W-:Y:S01]  /*7010*/  UIADD3 UR32, UP1, UR30, 0x1f0, URZ ;  /* 0x000001f01e207890 */ /* 0x000fe2000ff3e03f */
[----:B------:R-:W-:Y:S01]  /*7020*/  R2UR UR28, R19 ;  /* 0x00000000131c72ca */ /* 0x000fe200000e0000 */
[----:B------:R-:W-:Y:S01]  /*7030*/  UIADD3.X UR15, URZ, UR31, URZ, UP0, !UPT ;  /* 0x0000001f3f0f7290 */ /* 0x000fe200087fe43f */
[----:B------:R-:W-:Y:S01]  /*7040*/  R2UR UR19, R6 ;  /* 0x00000000061372ca */ /* 0x000fe200000e0000 */
[----:B------:R-:W-:Y:S01]  /*7050*/  UIADD3.X UR33, URZ, UR31, URZ, UP1, !UPT ;  /* 0x0000001f3f217290 */ /* 0x000fe20008ffe43f */
[----:B------:R-:W-:Y:S01]  /*7060*/  R2UR UR26, R18 ;  /* 0x00000000121a72ca */ /* 0x000fe200000e0000 */
[----:B------:R-:W-:Y:S01]  /*7070*/  VIADD R3, R3, 0x1 ;  /* 0x0000000103037836 */ /* 0x000fe20000000000 */
[----:B------:R-:W-:Y:S01]  /*7080*/  ISETP.GT.AND P2, PT, R12, 0x1, PT ;  /* 0x000000010c00780c */ /* 0x000fe20003f44270 */
[----:B------:R-:W-:Y:S01]  /*7090*/  UIADD3 UR10, UR27, 0x40, URZ ;  /* 0x000000401b0a7890 */ /* 0x000fe2000fffe03f */
[----:B------:R-:W-:Y:S01]  /*70a0*/  VIADD R11, R11, 0x80 ;  /* 0x000000800b0b7836 */ /* 0x000fe20000000000 */
[----:B------:R-:W-:Y:S01]  /*70b0*/  UIADD3 UR24, UR24, 0x180, URZ ;  /* 0x0000018018187890 */ /* 0x000fe2000fffe03f */
[----:B------:R-:W-:Y:S01]  /*70c0*/  ISETP.NE.AND P1, PT, R3, 0x4, PT ;  /* 0x000000040300780c */ /* 0x000fe20003f25270 */
[----:B------:R-:W-:-:S02]  /*70d0*/  UIADD3 UR16, UR8, 0x10180, URZ ;  /* 0x0001018008107890 */ /* 0x000fc4000fffe03f */
[----:B------:R-:W-:Y:S01]  /*70e0*/  UIADD3 UR8, UR8, 0x14180, URZ ;  /* 0x0001418008087890 */ /* 0x000fe2000fffe03f */
[----:B------:R-:W-:Y:S01]  /*70f0*/  SEL R5, RZ, 0x1, P1 ;  /* 0x00000001ff057807 */ /* 0x000fe20000800000 */
[----:B------:R-:W-:Y:S01]  /*7100*/  UMOV UR22, 0x0 ;  /* 0x0000000000167882 */ /* 0x000fe20000000000 */
[----:B------:R-:W-:Y:S01]  /*7110*/  UMOV UR23, 0x10000000 ;  /* 0x1000000000177882 */ /* 0x000fe20000000000 */
[----:B------:R-:W-:Y:S01]  /*7120*/  UMOV UR17, UR25 ;  /* 0x0000001900117c82 */ /* 0x000fe20008000000 */
[----:B------:R-:W-:Y:S01]  /*7130*/  UMOV UR18, UR27 ;  /* 0x0000001b00127c82 */ /* 0x000fe20008000000 */
[----:B------:R-:W-:Y:S01]  /*7140*/  UMOV UR20, UR28 ;  /* 0x0000001c00147c82 */ /* 0x000fe20008000000 */
[----:B------:R-:W-:Y:S01]  /*7150*/  UMOV UR9, UR25 ;  /* 0x0000001900097c82 */ /* 0x000fe20008000000 */
[----:B------:R-:W-:Y:S01]  /*7160*/  UMOV UR11, UR19 ;  /* 0x00000013000b7c82 */ /* 0x000fe20008000000 */
[----:B------:R0:W-:Y:S01]  /*7170*/  UTMALDG.3D [UR24], [UR14], desc[UR22] ;  /* 0x000016180e0075b4 */ /* 0x0001e20008011000 */
[----:B------:R-:W-:Y:S01]  /*7180*/  UMOV UR12, UR28 ;  /* 0x0000001c000c7c82 */ /* 0x000fe20008000000 */
[----:B------:R-:W-:-:S02]  /*7190*/  LOP3.LUT R2, R2, R5, RZ, 0x3c, !PT ;  /* 0x0000000502027212 */ /* 0x000fc400078e3cff */
[----:B------:R-:W-:Y:S01]  /*71a0*/  SEL R3, R3, RZ, P1 ;  /* 0x000000ff03037207 */ /* 0x000fe20000800000 */
[----:B------:R0:W-:Y:S01]  /*71b0*/  UTMALDG.3D [UR16], [UR32], desc[UR22] ;  /* 0x00001610200075b4 */ /* 0x0001e20008011000 */
[----:B------:R0:W-:Y:S02]  /*71c0*/  UTMALDG.3D [UR8], [UR32], desc[UR22] ;  /* 0x00001608200075b4 */ /* 0x0001e40008011000 */
[----:B0-----:R-:W-:Y:S05]  /*71d0*/  @P2 BRA `(.L_x_169) ;  /* 0xfffffffc002c2947 */ /* 0x001fea000383ffff */
.L_x_165:
[----:B------:R-:W-:Y:S05]  /*71e0*/  BSYNC B1 ;  /* 0x0000000000017941 */ /* 0x000fea0003800000 */
.L_x_164:
[----:B------:R-:W-:Y:S01]  /*71f0*/  LOP3.LUT P4, RZ, R9, 0xff, RZ, 0xc0, !PT ;  /* 0x000000ff09ff7812 */ /* 0x000fe2000788c0ff */
[----:B------:R-:W-:Y:S01]  /*7200*/  VIADD R0, R0, UR36 ;  /* 0x0000002400007c36 */ /* 0x000fe20008000000 */
[----:B------:R-:W-:Y:S01]  /*7210*/  ULDC.64 UR8, c[0x0][0x650] ;  /* 0x0001940000087ab9 */ /* 0x000fe20000000a00 */
[----:B------:R-:W-:Y:S01]  /*7220*/  BSSY B1, `(.L_x_170) ;  /* 0x000006f000017945 */ /* 0x000fe20003800000 */
[----:B------:R-:W-:Y:S01]  /*7230*/  IMAD.MOV.U32 R18, RZ, RZ, -0x1 ;  /* 0xffffffffff127424 */ /* 0x000fe200078e00ff */
[----:B------:R-:W-:Y:S01]  /*7240*/  PRMT R9, RZ, 0x7610, R9 ;  /* 0x00007610ff097816 */ /* 0x000fe20000000009 */
[----:B------:R-:W-:Y:S01]  /*7250*/  IMAD.MOV.U32 R19, RZ, RZ, -0x1 ;  /* 0xffffffffff137424 */ /* 0x000fe200078e00ff */
[C---:B------:R-:W-:Y:S02]  /*7260*/  ISETP.GT.U32.AND P1, PT, R0.reuse, 0x3, PT ;  /* 0x000000030000780c */ /* 0x040fe40003f24070 */
[----:B------:R-:W-:Y:S02]  /*7270*/  SHF.R.U32.HI R2, RZ, 0x2, R0 ;  /* 0x00000002ff027819 */ /* 0x000fe40000011600 */
[----:B------:R-:W-:-:S02]  /*7280*/  LOP3.LUT R0, R0, 0x3, RZ, 0xc0, !PT ;  /* 0x0000000300007812 */ /* 0x000fc400078ec0ff */
[----:B------:R-:W0:Y:S01]  /*7290*/  @P4 S2R R4, SR_CgaCtaId ;  /* 0x0000000000044919 */ /* 0x000e220000008800 */
[----:B------:R-:W-:Y:S02]  /*72a0*/  @P4 MOV R3, 0x400 ;  /* 0x0000040000034802 */ /* 0x000fe40000000f00 */
[----:B------:R-:W-:-:S04]  /*72b0*/  LOP3.LUT R2, R2, 0x1, RZ, 0xc0, !PT ;  /* 0x0000000102027812 */ /* 0x000fc800078ec0ff */
[----:B------:R-:W-:Y:S02]  /*72c0*/  ISETP.NE.U32.AND P2, PT, R2, 0x1, PT ;  /* 0x000000010200780c */ /* 0x000fe40003f45070 */
[----:B0-----:R-:W-:Y:S01]  /*72d0*/  @P4 LEA R3, R4, R3, 0x18 ;  /* 0x0000000304034211 */ /* 0x001fe200078ec0ff */
[----:B------:R-:W-:-:S03]  /*72e0*/  IMAD.U32 R4, RZ, RZ, UR36 ;  /* 0x00000024ff047e24 */ /* 0x000fc6000f8e00ff */
[----:B------:R0:W-:Y:S01]  /*72f0*/  @P4 SYNCS.ARRIVE.TRANS64.A1T0 RZ, [R3+URZ+0x78], RZ ;  /* 0x000078ff03ff49a7 */ /* 0x0001e2000810003f */
[----:B------:R-:W-:Y:S02]  /*7300*/  IADD3 R16, P4, R16, UR52, RZ ;  /* 0x0000003410107c10 */ /* 0x000fe4000ff9e0ff */
[----:B------:R-:W-:Y:S02]  /*7310*/  ISETP.LT.U32.AND P1, PT, R4, 0x4, P1 ;  /* 0x000000040400780c */ /* 0x000fe40000f21070 */
[----:B------:R-:W-:Y:S02]  /*7320*/  IADD3.X R17, R17, UR38, RZ, P4, !PT ;  /* 0x0000002611117c10 */ /* 0x000fe4000a7fe4ff */
[----:B------:R-:W-:Y:S02]  /*7330*/  ISETP.GE.U32.AND P4, PT, R16, UR8, PT ;  /* 0x0000000810007c0c */ /* 0x000fe4000bf86070 */
[----:B0-----:R-:W-:Y:S02]  /*7340*/  SEL R3, RZ, 0x1, !P1 ;  /* 0x00000001ff037807 */ /* 0x001fe40004800000 */
[----:B------:R-:W-:-:S02]  /*7350*/  ISETP.GE.U32.AND.EX P1, PT, R17, UR9, PT, P4 ;  /* 0x0000000911007c0c */ /* 0x000fc4000bf26140 */
[----:B------:R-:W-:-:S04]  /*7360*/  ISETP.GT.U32.AND P2, PT, R4, 0x3, !P2 ;  /* 0x000000030400780c */ /* 0x000fc80005744070 */
[----:B------:R-:W-:-:S04]  /*7370*/  SEL R2, RZ, 0x1, !P2 ;  /* 0x00000001ff027807 */ /* 0x000fc80005000000 */
[--C-:B------:R-:W-:Y:S01]  /*7380*/  LOP3.LUT R8, R2, R8, R3.reuse, 0x96, !PT ;  /* 0x0000000802087212 */ /* 0x100fe200078e9603 */
[----:B------:R-:W-:Y:S01]  /*7390*/  IMAD.MOV.U32 R2, RZ, RZ, -0x1 ;  /* 0xffffffffff027424 */ /* 0x000fe200078e00ff */
[----:B------:R-:W-:Y:S01]  /*73a0*/  PRMT R3, RZ, 0x7610, R3 ;  /* 0x00007610ff037816 */ /* 0x000fe20000000003 */
[----:B------:R-:W-:Y:S06]  /*73b0*/  @P1 BRA `(.L_x_171) ;  /* 0x0000000400541947 */ /* 0x000fec0003800000 */
[----:B------:R-:W0:Y:S01]  /*73c0*/  S2UR UR7, SR_CTAID.X ;  /* 0x00000000000779c3 */ /* 0x000e220000002500 */
[----:B------:R-:W-:Y:S01]  /*73d0*/  ULDC.64 UR8, c[0x0][0x628] ;  /* 0x00018a0000087ab9 */ /* 0x000fe20000000a00 */
[----:B------:R-:W-:Y:S01]  /*73e0*/  ULDC UR10, c[0x0][0x150] ;  /* 0x00005400000a7ab9 */ /* 0x000fe20000000800 */
[----:B------:R-:W-:Y:S01]  /*73f0*/  ISETP.NE.U32.AND P1, PT, RZ, UR8, PT ;  /* 0x00000008ff007c0c */ /* 0x000fe2000bf25070 */
[----:B------:R-:W-:Y:S01]  /*7400*/  ULDC UR11, c[0x0][0x630] ;  /* 0x00018c00000b7ab9 */ /* 0x000fe20000000800 */
[----:B------:R-:W-:Y:S01]  /*7410*/  ULDC UR14, c[0x0][0x154] ;  /* 0x00005500000e7ab9 */ /* 0x000fe20000000800 */
[----:B------:R-:W-:Y:S01]  /*7420*/  IMAD.MOV.U32 R2, RZ, RZ, R16 ;  /* 0x000000ffff027224 */ /* 0x000fe200078e0010 */
[----:B------:R-:W-:Y:S01]  /*7430*/  ISETP.NE.AND.EX P1, PT, RZ, UR9, PT, P1 ;  /* 0x00000009ff007c0c */ /* 0x000fe2000bf25310 */
[----:B------:R-:W1:Y:S01]  /*7440*/  S2UR UR12, SR_CTAID.Y ;  /* 0x00000000000c79c3 */ /* 0x000e620000002600 */
[----:B0-----:R-:W-:-:S05]  /*7450*/  I2FP.F32.U32 R3, UR7 ;  /* 0x0000000700037c45 */ /* 0x001fca0008201000 */
[----:B------:R-:W-:Y:S01]  /*7460*/  FMUL R10, R3, UR10 ;  /* 0x0000000a030a7c20 */ /* 0x000fe20008400000 */
[----:B------:R-:W-:-:S05]  /*7470*/  IMAD.MOV.U32 R3, RZ, RZ, R17 ;  /* 0x000000ffff037224 */ /* 0x000fca00078e0011 */
[----:B------:R-:W-:Y:S05]  /*7480*/  @!P1 BRA `(.L_x_172) ;  /* 0x0000000000289947 */ /* 0x000fea0003800000 */
[----:B------:R-:W-:Y:S02]  /*7490*/  ULDC UR10, c[0x0][0x634] ;  /* 0x00018d00000a7ab9 */ /* 0x000fe40000000800 */
[----:B------:R-:W-:-:S05]  /*74a0*/  IADD3 R7, P1, R16, UR10, RZ ;  /* 0x0000000a10077c10 */ /* 0x000fca000ff3e0ff */
[----:B------:R-:W-:-:S04]  /*74b0*/  IMAD.X R11, RZ, RZ, R17, P1 ;  /* 0x000000ffff0b7224 */ /* 0x000fc800008e0611 */
[----:B------:R-:W-:-:S04]  /*74c0*/  IMAD.WIDE.U32 R4, R11, UR8, RZ ;  /* 0x000000080b047c25 */ /* 0x000fc8000f8e00ff */
[----:B------:R-:W-:-:S04]  /*74d0*/  IMAD.WIDE.U32 R4, P1, R7, UR9, R4 ;  /* 0x0000000907047c25 */ /* 0x000fc8000f820004 */
[----:B------:R-:W-:-:S04]  /*74e0*/  IMAD.WIDE.U32 R6, R7, UR8, RZ ;  /* 0x0000000807067c25 */ /* 0x000fc8000f8e00ff */
[----:B------:R-:W-:Y:S01]  /*74f0*/  IMAD.X R3, RZ, RZ, RZ, P1 ;  /* 0x000000ffff037224 */ /* 0x000fe200008e06ff */
[----:B------:R-:W-:Y:S01]  /*7500*/  IADD3 RZ, P1, R7, R4, RZ ;  /* 0x0000000407ff7210 */ /* 0x000fe20007f3e0ff */
[----:B------:R-:W-:-:S04]  /*7510*/  IMAD.MOV.U32 R2, RZ, RZ, R5 ;  /* 0x000000ffff027224 */ /* 0x000fc800078e0005 */
[----:B------:R-:W-:-:S08]  /*7520*/  IMAD.WIDE.U32.X R2, R11, UR9, R2, P1 ;  /* 0x000000090b027c25 */ /* 0x000fd000088e0402 */
.L_x_172:
[--C-:B------:R-:W-:Y:S01]  /*7530*/  SHF.R.U64 R19, R2, UR11, R3.reuse ;  /* 0x0000000b02137c19 */ /* 0x100fe20008001203 */
[----:B------:R-:W0:Y:S01]  /*7540*/  F2I.U32.TRUNC.NTZ R10, R10 ;  /* 0x0000000a000a7305 */ /* 0x000e22000020f000 */
[----:B------:R-:W-:Y:S01]  /*7550*/  SHF.R.U32.HI R2, RZ, UR11, R3 ;  /* 0x0000000bff027c19 */ /* 0x000fe20008011603 */
[----:B------:R-:W-:Y:S01]  /*7560*/  ULDC.64 UR8, c[0x0][0x620] ;  /* 0x0001880000087ab9 */ /* 0x000fe20000000a00 */
[----:B------:R-:W-:Y:S01]  /*7570*/  IADD3 R5, P1, RZ, -R19, RZ ;  /* 0x80000013ff057210 */ /* 0x000fe20007f3e0ff */
[----:B------:R-:W2:Y:S01]  /*7580*/  LDC R15, c[0x0][0x610] ;  /* 0x00018400ff0f7b82 */ /* 0x000ea20000000800 */
[----:B-1----:R-:W-:Y:S01]  /*7590*/  I2FP.F32.U32 R4, UR12 ;  /* 0x0000000c00047c45 */ /* 0x002fe20008201000 */
[----:B------:R-:W-:Y:S01]  /*75a0*/  ULDC UR11, c[0x0][0x658] ;  /* 0x00019600000b7ab9 */ /* 0x000fe20000000800 */
[----:B------:R-:W-:Y:S01]  /*75b0*/  ULDC UR16, c[0x0][0x648] ;  /* 0x0001920000107ab9 */ /* 0x000fe20000000800 */
[----:B------:R-:W-:Y:S02]  /*75c0*/  IMAD.X R2, RZ, RZ, ~R2, P1 ;  /* 0x000000ffff027224 */ /* 0x000fe400008e0e02 */
[----:B------:R-:W-:Y:S01]  /*75d0*/  FMUL R6, R4, UR14 ;  /* 0x0000000e04067c20 */ /* 0x000fe20008400000 */
[----:B------:R-:W-:Y:S01]  /*75e0*/  ULDC.64 UR14, c[0x0][0x640] ;  /* 0x00019000000e7ab9 */ /* 0x000fe20000000a00 */
[----:B------:R-:W-:Y:S01]  /*75f0*/  IMAD R4, R2, UR8, RZ ;  /* 0x0000000802047c24 */ /* 0x000fe2000f8e02ff */
[----:B------:R-:W-:Y:S01]  /*7600*/  ISETP.NE.U32.AND P1, PT, RZ, UR14, PT ;  /* 0x0000000eff007c0c */ /* 0x000fe2000bf25070 */
[C---:B------:R-:W-:Y:S01]  /*7610*/  IMAD.WIDE.U32 R2, R5.reuse, UR8, R16 ;  /* 0x0000000805027c25 */ /* 0x040fe2000f8e0010 */
[----:B0-----:R-:W-:Y:S01]  /*7620*/  R2UR UR8, R10 ;  /* 0x000000000a0872ca */ /* 0x001fe200000e0000 */
[----:B------:R-:W0:Y:S01]  /*7630*/  F2I.U32.TRUNC.NTZ R6, R6 ;  /* 0x0000000600067305 */ /* 0x000e22000020f000 */
[----:B------:R-:W-:Y:S01]  /*7640*/  ISETP.NE.AND.EX P1, PT, RZ, UR15, PT, P1 ;  /* 0x0000000fff007c0c */ /* 0x000fe2000bf25310 */
[----:B------:R-:W-:Y:S01]  /*7650*/  IMAD R5, R5, UR9, R4 ;  /* 0x0000000905057c24 */ /* 0x000fe2000f8e0204 */
[----:B------:R-:W-:-:S03]  /*7660*/  ULDC UR9, c[0x0][0x618] ;  /* 0x0001860000097ab9 */ /* 0x000fc60000000800 */
[----:B------:R-:W-:-:S05]  /*7670*/  IMAD.IADD R3, R3, 0x1, R5 ;  /* 0x0000000103037824 */ /* 0x000fca00078e0205 */
[--C-:B------:R-:W-:Y:S02]  /*7680*/  SHF.R.U64 R10, R2, UR9, R3.reuse ;  /* 0x00000009020a7c19 */ /* 0x100fe40008001203 */
[----:B------:R-:W-:Y:S01]  /*7690*/  SHF.R.U32.HI R3, RZ, UR9, R3 ;  /* 0x00000009ff037c19 */ /* 0x000fe20008011603 */
[----:B------:R-:W-:Y:S01]  /*76a0*/  ULDC UR9, c[0x0][0x608] ;  /* 0x0001820000097ab9 */ /* 0x000fe20000000800 */
[----:B0-----:R-:W-:Y:S02]  /*76b0*/  R2UR UR10, R6 ;  /* 0x00000000060a72ca */ /* 0x001fe400000e0000 */
[--C-:B------:R-:W-:Y:S02]  /*76c0*/  SHF.R.U64 R12, R10, UR9, R3.reuse ;  /* 0x000000090a0c7c19 */ /* 0x100fe40008001203 */
[----:B------:R-:W-:Y:S01]  /*76d0*/  SHF.R.U32.HI R3, RZ, UR9, R3 ;  /* 0x00000009ff037c19 */ /* 0x000fe20008011603 */
[----:B------:R-:W-:-:S03]  /*76e0*/  UIADD3 UR9, -UR8, URZ, URZ ;  /* 0x0000003f08097290 */ /* 0x000fc6000fffe13f */
[--C-:B------:R-:W-:Y:S01]  /*76f0*/  SHF.R.U64 R13, R12, UR11, R3.reuse ;  /* 0x0000000b0c0d7c19 */ /* 0x100fe20008001203 */
[----:B------:R-:W-:Y:S01]  /*7700*/  ULDC UR8, c[0x0][0x144] ;  /* 0x0000510000087ab9 */ /* 0x000fe20000000800 */
[----:B------:R-:W-:-:S03]  /*7710*/  SHF.R.U32.HI R3, RZ, UR11, R3 ;  /* 0x0000000bff037c19 */ /* 0x000fc60008011603 */
[----:B------:R-:W-:Y:S01]  /*7720*/  IMAD.MOV.U32 R2, RZ, RZ, R13 ;  /* 0x000000ffff027224 */ /* 0x000fe200078e000d */
[----:B------:R-:W-:Y:S06]  /*7730*/  @!P1 BRA `(.L_x_173) ;  /* 0x0000000000289947 */ /* 0x000fec0003800000 */
        /* <DEDUP_REMOVED lines=10> */
.L_x_173:
[----:B------:R-:W-:Y:S01]  /*77e0*/  UISETP.NE.AND UP0, UPT, UR37, URZ, UPT ;  /* 0x0000003f2500728c */ /* 0x000fe2000bf05270 */
[----:B------:R-:W-:Y:S01]  /*77f0*/  SHF.R.U64 R3, R2, UR16, R3 ;  /* 0x0000001002037c19 */ /* 0x000fe20008001203 */
[----:B------:R-:W-:Y:S01]  /*7800*/  UIADD3 UR10, -UR10, URZ, URZ ;  /* 0x0000003f0a0a7290 */ /* 0x000fe2000fffe13f */
[----:B------:R-:W-:Y:S01]  /*7810*/  LOP3.LUT R2, R12, UR6, RZ, 0xc0, !PT ;  /* 0x000000060c027c12 */ /* 0x000fe2000f8ec0ff */
[----:B------:R-:W-:Y:S01]  /*7820*/  UIMAD UR7, UR8, UR9, UR7 ;  /* 0x00000009080772a4 */ /* 0x000fe2000f8e0207 */
[----:B------:R-:W-:Y:S01]  /*7830*/  LOP3.LUT R5, R10, UR4, RZ, 0xc0, !PT ;  /* 0x000000040a057c12 */ /* 0x000fe2000f8ec0ff */
[----:B------:R-:W-:Y:S01]  /*7840*/  IMAD.MOV R4, RZ, RZ, -R3 ;  /* 0x000000ffff047224 */ /* 0x000fe200078e0a03 */
[----:B------:R-:W-:Y:S01]  /*7850*/  ULDC UR8, c[0x0][0x148] ;  /* 0x0000520000087ab9 */ /* 0x000fe20000000800 */
[----:B------:R-:W-:Y:S01]  /*7860*/  IMAD R18, R3, UR5, R2 ;  /* 0x0000000503127c24 */ /* 0x000fe2000f8e0202 */
[----:B------:R-:W-:Y:S01]  /*7870*/  PLOP3.LUT P1, PT, PT, PT, UP0, 0x80, 0x0 ;  /* 0x000000000000781c */ /* 0x000fe20003f2f008 */
[----:B------:R-:W-:Y:S01]  /*7880*/  IMAD.MOV.U32 R3, RZ, RZ, 0x1 ;  /* 0x00000001ff037424 */ /* 0x000fe200078e00ff */
[----:B------:R-:W-:-:S03]  /*7890*/  @UP0 UIMAD UR7, UR8, UR10, UR12 ;  /* 0x0000000a080702a4 */ /* 0x000fc6000f8e020c */
[----:B------:R-:W-:Y:S02]  /*78a0*/  ULDC UR8, c[0x0][0x638] ;  /* 0x00018e0000087ab9 */ /* 0x000fe40000000800 */
[----:B------:R-:W-:Y:S02]  /*78b0*/  IMAD R2, R4, UR8, R13 ;  /* 0x0000000804027c24 */ /* 0x000fe4000f8e020d */
[----:B--2---:R-:W-:Y:S01]  /*78c0*/  IMAD R18, R18, R15, UR7 ;  /* 0x0000000712127e24 */ /* 0x004fe2000f8e020f */
[----:B------:R-:W-:Y:S02]  /*78d0*/  ULDC UR7, c[0x0][0x600] ;  /* 0x0001800000077ab9 */ /* 0x000fe40000000800 */
[----:B------:R-:W-:-:S05]  /*78e0*/  IMAD R5, R2, UR7, R5 ;  /* 0x0000000702057c24 */ /* 0x000fca000f8e0205 */
[----:B------:R-:W-:Y:S02]  /*78f0*/  SEL R2, R5, R18, !P1 ;  /* 0x0000001205027207 */ /* 0x000fe40004800000 */
[----:B------:R-:W-:-:S07]  /*7900*/  SEL R18, R18, R5, !P1 ;  /* 0x0000000512127207 */ /* 0x000fce0004800000 */
.L_x_171:
[----:B------:R-:W-:Y:S05]  /*7910*/  BSYNC B1 ;  /* 0x0000000000017941 */ /* 0x000fea0003800000 */
.L_x_170:
[----:B------:R-:W-:-:S13]  /*7920*/  LOP3.LUT P1, RZ, R3, 0xff, RZ, 0xc0, !PT ;  /* 0x000000ff03ff7812 */ /* 0x000fda000782c0ff */
[----:B------:R-:W-:Y:S05]  /*7930*/  @P1 BRA `(.L_x_174) ;  /* 0xfffffff400201947 */ /* 0x000fea000383ffff */
[----:B------:R-:W-:Y:S05]  /*7940*/  BSYNC B0 ;  /* 0x0000000000007941 */ /* 0x000fea0003800000 */
.L_x_162:
[----:B------:R-:W-:-:S03]  /*7950*/  UMOV UR7, 0xffffffff ;  /* 0xffffffff00077882 */ /* 0x000fc60000000000 */
[----:B------:R-:W-:Y:S05]  /*7960*/  BRA.DIV UR7, `(.L_x_175) ;  /* 0x0000000607447947 */ /* 0x000fea000b800000 */
[----:B------:R-:W-:-:S13]  /*7970*/  ELECT P6, URZ, PT ;  /* 0x00000000003f782f */ /* 0x000fda00038c0000 */
.L_x_191:
[----:B------:R-:W-:Y:S04]  /*7980*/  BSSY B0, `(.L_x_176) ;  /* 0x000002c000007945 */ /* 0x000fe80003800000 */
[----:B------:R-:W-:Y:S05]  /*7990*/  @!P6 BRA `(.L_x_177) ;  /* 0x0000000000a8e947 */ /* 0x000fea0003800000 */
[----:B------:R-:W-:-:S04]  /*79a0*/  ULOP3.LUT UR7, UR39, 0x2, URZ, 0xfc, !UPT ;  /* 0x0000000227077892 */ /* 0x000fc8000f8efc3f */
[----:B------:R-:W-:-:S06]  /*79b0*/  UISETP.NE.AND UP0, UPT, UR7, 0x3, UPT ;  /* 0x000000030700788c */ /* 0x000fcc000bf05270 */
[----:B------:R-:W-:-:S13]  /*79c0*/  PLOP3.LUT P0, PT, PT, PT, UP0, 0x80, 0x0 ;  /* 0x000000000000781c */ /* 0x000fda0003f0f008 */
[----:B------:R-:W-:Y:S05]  /*79d0*/  @!P0 BRA `(.L_x_178) ;  /* 0x0000000000048947 */ /* 0x000fea0003800000 */
[----:B------:R-:W-:Y:S01]  /*79e0*/  BPT.TRAP 0x1 ;  /* 0x000000040000795c */ /* 0x000fe20000300000 */
.L_x_178:
[----:B------:R-:W0:Y:S01]  /*79f0*/  S2R R3, SR_CgaCtaId ;  /* 0x0000000000037919 */ /* 0x000e220000008800 */
[----:B------:R-:W-:-:S04]  /*7a00*/  MOV R2, 0x400 ;  /* 0x0000040000027802 */ /* 0x000fc80000000f00 */
[----:B0-----:R-:W-:Y:S02]  /*7a10*/  LEA R3, R3, R2, 0x18 ;  /* 0x0000000203037211 */ /* 0x001fe400078ec0ff */
[----:B------:R-:W-:-:S03]  /*7a20*/  SHF.L.U32 R2, R8, 0x1f, RZ ;  /* 0x0000001f08027819 */ /* 0x000fc600000006ff */
[----:B------:R-:W-:-:S04]  /*7a30*/  VIADD R3, R3, 0x20 ;  /* 0x0000002003037836 */ /* 0x000fc80000000000 */
[C---:B------:R-:W-:Y:S02]  /*7a40*/  IMAD R7, R0.reuse, 0x8, R3 ;  /* 0x0000000800077824 */ /* 0x040fe400078e0203 */
[----:B------:R-:W-:Y:S02]  /*7a50*/  VIADD R0, R0, 0x1 ;  /* 0x0000000100007836 */ /* 0x000fe40000000000 */
[----:B------:R-:W0:Y:S03]  /*7a60*/  SYNCS.PHASECHK.TRANS64.TRYWAIT P0, [R7+URZ], R2 ;  /* 0x00000002070075a7 */ /* 0x000e26000800017f */
[----:B------:R-:W-:-:S04]  /*7a70*/  ISETP.NE.AND P1, PT, R0, 0x4, PT ;  /* 0x000000040000780c */ /* 0x000fc80003f25270 */
[----:B------:R-:W-:Y:S02]  /*7a80*/  SEL R5, RZ, 0x1, P1 ;  /* 0x00000001ff057807 */ /* 0x000fe40000800000 */
[----:B------:R-:W-:Y:S02]  /*7a90*/  SEL R0, R0, RZ, P1 ;  /* 0x000000ff00007207 */ /* 0x000fe40000800000 */
[----:B------:R-:W-:-:S03]  /*7aa0*/  LOP3.LUT R5, R8, R5, RZ, 0x3c, !PT ;  /* 0x0000000508057212 */ /* 0x000fc600078e3cff */
[----:B------:R-:W-:Y:S01]  /*7ab0*/  IMAD R9, R0, 0x8, R3 ;  /* 0x0000000800097824 */ /* 0x000fe200078e0203 */
[----:B------:R-:W-:Y:S01]  /*7ac0*/  SHF.L.U32 R4, R5, 0x1f, RZ ;  /* 0x0000001f05047819 */ /* 0x000fe200000006ff */
[----:B0-----:R-:W-:Y:S06]  /*7ad0*/  @!P0 BRA `(.L_x_179) ;  /* 0x0000000400088947 */ /* 0x001fec0003800000 */
.L_x_192:
[----:B------:R-:W1:Y:S01]  /*7ae0*/  SYNCS.PHASECHK.TRANS64.TRYWAIT P0, [R9+URZ], R4 ;  /* 0x00000004090075a7 */ /* 0x000e62000800017f */
[----:B------:R-:W-:-:S05]  /*7af0*/  VIADD R0, R0, 0x1 ;  /* 0x0000000100007836 */ /* 0x000fca0000000000 */
[----:B------:R-:W-:-:S04]  /*7b00*/  ISETP.NE.AND P1, PT, R0, 0x4, PT ;  /* 0x000000040000780c */ /* 0x000fc80003f25270 */
[----:B0-----:R-:W-:Y:S02]  /*7b10*/  SEL R2, RZ, 0x1, P1 ;  /* 0x00000001ff027807 */ /* 0x001fe40000800000 */
[----:B------:R-:W-:Y:S02]  /*7b20*/  SEL R0, R0, RZ, P1 ;  /* 0x000000ff00007207 */ /* 0x000fe40000800000 */
[----:B------:R-:W-:-:S03]  /*7b30*/  LOP3.LUT R7, R5, R2, RZ, 0x3c, !PT ;  /* 0x0000000205077212 */ /* 0x000fc600078e3cff */
[----:B------:R-:W-:Y:S01]  /*7b40*/  IMAD R6, R0, 0x8, R3 ;  /* 0x0000000800067824 */ /* 0x000fe200078e0203 */
[----:B------:R-:W-:Y:S01]  /*7b50*/  SHF.L.U32 R5, R7, 0x1f, RZ ;  /* 0x0000001f07057819 */ /* 0x000fe200000006ff */
[----:B-1----:R-:W-:Y:S06]  /*7b60*/  @!P0 BRA `(.L_x_180) ;  /* 0x0000000000f88947 */ /* 0x002fec0003800000 */
.L_x_193:
[----:B------:R-:W1:Y:S01]  /*7b70*/  SYNCS.PHASECHK.TRANS64.TRYWAIT P0, [R6+URZ], R5 ;  /* 0x00000005060075a7 */ /* 0x000e62000800017f */
[----:B------:R-:W-:-:S05]  /*7b80*/  VIADD R0, R0, 0x1 ;  /* 0x0000000100007836 */ /* 0x000fca0000000000 */
[----:B------:R-:W-:-:S04]  /*7b90*/  ISETP.NE.AND P1, PT, R0, 0x4, PT ;  /* 0x000000040000780c */ /* 0x000fc80003f25270 */
[----:B------:R-:W-:Y:S02]  /*7ba0*/  SEL R2, RZ, 0x1, P1 ;  /* 0x00000001ff027807 */ /* 0x000fe40000800000 */
[----:B------:R-:W-:Y:S02]  /*7bb0*/  SEL R0, R0, RZ, P1 ;  /* 0x000000ff00007207 */ /* 0x000fe40000800000 */
[----:B------:R-:W-:Y:S01]  /*7bc0*/  LOP3.LUT R2, R7, R2, RZ, 0x3c, !PT ;  /* 0x0000000207027212 */ /* 0x000fe200078e3cff */
[----:B-1----:R-:W-:Y:S06]  /*7bd0*/  @!P0 BRA `(.L_x_181) ;  /* 0x0000000000f08947 */ /* 0x002fec0003800000 */
.L_x_194:
[----:B------:R-:W-:Y:S01]  /*7be0*/  IMAD R3, R0, 0x8, R3 ;  /* 0x0000000800037824 */ /* 0x000fe200078e0203 */
[----:B------:R-:W-:-:S07]  /*7bf0*/  SHF.L.U32 R0, R2, 0x1f, RZ ;  /* 0x0000001f02007819 */ /* 0x000fce00000006ff */
.L_x_182:
[----:B--2---:R2:W3:Y:S02]  /*7c00*/  SYNCS.PHASECHK.TRANS64.TRYWAIT P0, [R3+URZ], R0 ;  /* 0x00000000030075a7 */ /* 0x0044e4000800017f */
[----:B---3--:R-:W-:Y:S05]  /*7c10*/  @!P0 NANOSLEEP.SYNCS 0x989680 ;  /* 0x009896800000895d */ /* 0x008fea0003900000 */
[----:B------:R-:W3:Y:S02]  /*7c20*/  @!P0 SYNCS.PHASECHK.TRANS64 P0, [R3+URZ], R0 ;  /* 0x00000000030085a7 */ /* 0x000ee4000800007f */
[----:B---3--:R-:W-:Y:S05]  /*7c30*/  @!P0 BRA `(.L_x_182) ;  /* 0xfffffffc00f08947 */ /* 0x008fea000383ffff */
.L_x_177:
[----:B------:R-:W-:Y:S05]  /*7c40*/  BSYNC B0 ;  /* 0x0000000000007941 */ /* 0x000fea0003800000 */
.L_x_176:
[----:B------:R-:W-:Y:S05]  /*7c50*/  EXIT ;  /* 0x000000000000794d */ /* 0x000fea0003800000 */
.L_x_14:
[----:B0-----:R0:W1:Y:S02]  /*7c60*/  SYNCS.PHASECHK.TRANS64.TRYWAIT P0, [R95+URZ+-0x8], R0 ;  /* 0xfffff8005f0075a7 */ /* 0x001064000800017f */
[----:B-1----:R-:W-:Y:S05]  /*7c70*/  @!P0 NANOSLEEP.SYNCS 0x989680 ;  /* 0x009896800000895d */ /* 0x002fea0003900000 */
[----:B------:R-:W1:Y:S02]  /*7c80*/  @!P0 SYNCS.PHASECHK.TRANS64 P0, [R95+URZ+-0x8], R0 ;  /* 0xfffff8005f0085a7 */ /* 0x000e64000800007f */
[----:B-1----:R-:W-:Y:S05]  /*7c90*/  @!P0 BRA `(.L_x_14) ;  /* 0xfffffffc00f08947 */ /* 0x002fea000383ffff */
[----:B------:R-:W-:Y:S05]  /*7ca0*/  BRA `(.L_x_183) ;  /* 0xffffff9800687947 */ /* 0x000fea000383ffff */
.L_x_19:
[----:B-1----:R1:W2:Y:S02]  /*7cb0*/  SYNCS.PHASECHK.TRANS64.TRYWAIT P1, [R3+URZ], R0 ;  /* 0x00000000030075a7 */ /* 0x0022a4000802017f */
[----:B--2---:R-:W-:Y:S05]  /*7cc0*/  @!P1 NANOSLEEP.SYNCS 0x989680 ;  /* 0x009896800000995d */ /* 0x004fea0003900000 */
[----:B------:R-:W2:Y:S02]  /*7cd0*/  @!P1 SYNCS.PHASECHK.TRANS64 P1, [R3+URZ], R0 ;  /* 0x00000000030095a7 */ /* 0x000ea4000802007f */
[----:B--2---:R-:W-:Y:S05]  /*7ce0*/  @!P1 BRA `(.L_x_19) ;  /* 0xfffffffc00f09947 */ /* 0x004fea000383ffff */
[----:B------:R-:W-:Y:S05]  /*7cf0*/  BRA `(.L_x_18) ;  /* 0xffffff9800e07947 */ /* 0x000fea000383ffff */
.L_x_24:
[----:B-1----:R-:W-:-:S04]  /*7d00*/  IMAD.U32 R4, RZ, RZ, UR4 ;  /* 0x00000004ff047e24 */ /* 0x002fc8000f8e00ff */
[----:B------:R1:W2:Y:S03]  /*7d10*/  SYNCS.PHASECHK.TRANS64.TRYWAIT P1, [R4+URZ], R3 ;  /* 0x00000003040075a7 */ /* 0x0002a6000802017f */
[----:B--2---:R-:W-:Y:S05]  /*7d20*/  @!P1 NANOSLEEP.SYNCS 0x989680 ;  /* 0x009896800000995d */ /* 0x004fea0003900000 */
[----:B------:R-:W2:Y:S02]  /*7d30*/  @!P1 SYNCS.PHASECHK.TRANS64 P1, [R4+URZ], R3 ;  /* 0x00000003040095a7 */ /* 0x000ea4000802007f */
[----:B--2---:R-:W-:Y:S05]  /*7d40*/  @!P1 BRA `(.L_x_24) ;  /* 0xfffffffc00ec9947 */ /* 0x004fea000383ffff */
[----:B------:R-:W-:Y:S05]  /*7d50*/  BRA `(.L_x_23) ;  /* 0xffffffa0001c7947 */ /* 0x000fea000383ffff */
.L_x_30:
[----:B0-----:R0:W1:Y:S02]  /*7d60*/  SYNCS.PHASECHK.TRANS64.TRYWAIT P0, [R95+URZ+0x8], R0 ;  /* 0x000008005f0075a7 */ /* 0x001064000800017f */
[----:B-1----:R-:W-:Y:S05]  /*7d70*/  @!P0 NANOSLEEP.SYNCS 0x989680 ;  /* 0x009896800000895d */ /* 0x002fea0003900000 */
[----:B------:R-:W1:Y:S02]  /*7d80*/  @!P0 SYNCS.PHASECHK.TRANS64 P0, [R95+URZ+0x8], R0 ;  /* 0x000008005f0085a7 */ /* 0x000e64000800007f */
[----:B-1----:R-:W-:Y:S05]  /*7d90*/  @!P0 BRA `(.L_x_30) ;  /* 0xfffffffc00f08947 */ /* 0x002fea000383ffff */
[----:B------:R-:W-:Y:S05]  /*7da0*/  BRA `(.L_x_184) ;  /* 0xffffffa400947947 */ /* 0x000fea000383ffff */
.L_x_163:
[----:B------:R-:W-:Y:S01]  /*7db0*/  BSSY B1, `(.L_x_185) ;  /* 0x0000006000017945 */ /* 0x000fe20003800000 */
[----:B------:R-:W-:-:S07]  /*7dc0*/  IMAD.MOV.U32 R15, RZ, RZ, -0x1 ;  /* 0xffffffffff0f7424 */ /* 0x000fce00078e00ff */
[----:B------:R-:W-:Y:S05]  /*7dd0*/  WARPSYNC.COLLECTIVE R15, `(.L_x_186) ;  /* 0x000000000f0c7348 */ /* 0x000fea0003c00000 */
[----:B------:R-:W-:Y:S02]  /*7de0*/  ELECT P6, UR62, PT ;  /* 0x00000000003e782f */ /* 0x000fe400038c0000 */
[----:B------:R-:W-:Y:S01]  /*7df0*/  MOV R14, UR62 ;  /* 0x0000003e000e7c02 */ /* 0x000fe20008000f00 */
[----:B------:R-:W-:Y:S10]  /*7e00*/  ENDCOLLECTIVE ;  /* 0x000000000000791b */ /* 0x000ff40003800000 */
.L_x_186:
[----:B------:R-:W-:Y:S05]  /*7e10*/  BSYNC B1 ;  /* 0x0000000000017941 */ /* 0x000fea0003800000 */
.L_x_185:
[----:B------:R-:W-:Y:S05]  /*7e20*/  BRA `(.L_x_187) ;  /* 0xffffffec00f07947 */ /* 0x000fea000383ffff */
.L_x_166:
[----:B-1----:R1:W2:Y:S02]  /*7e30*/  SYNCS.PHASECHK.TRANS64.TRYWAIT P1, [R7+URZ+0x20], R4 ;  /* 0x00002004070075a7 */ /* 0x0022a4000802017f */
[----:B--2---:R-:W-:Y:S05]  /*7e40*/  @!P1 NANOSLEEP.SYNCS 0x989680 ;  /* 0x009896800000995d */ /* 0x004fea0003900000 */
[----:B------:R-:W2:Y:S02]  /*7e50*/  @!P1 SYNCS.PHASECHK.TRANS64 P1, [R7+URZ+0x20], R4 ;  /* 0x00002004070095a7 */ /* 0x000ea4000802007f */
[----:B--2---:R-:W-:Y:S05]  /*7e60*/  @!P1 BRA `(.L_x_166) ;  /* 0xfffffffc00f09947 */ /* 0x004fea000383ffff */
[----:B------:R-:W-:Y:S05]  /*7e70*/  BRA `(.L_x_188) ;  /* 0xfffffff000247947 */ /* 0x000fea000383ffff */
.L_x_175:
[----:B------:R-:W-:Y:S01]  /*7e80*/  BSSY B0, `(.L_x_189) ;  /* 0x0000006000007945 */ /* 0x000fe20003800000 */
[----:B------:R-:W-:-:S07]  /*7e90*/  IMAD.MOV.U32 R15, RZ, RZ, -0x1 ;  /* 0xffffffffff0f7424 */ /* 0x000fce00078e00ff */
[----:B------:R-:W-:Y:S05]  /*7ea0*/  WARPSYNC.COLLECTIVE R15, `(.L_x_190) ;  /* 0x000000000f0c7348 */ /* 0x000fea0003c00000 */
[----:B------:R-:W-:Y:S02]  /*7eb0*/  ELECT P6, UR62, PT ;  /* 0x00000000003e782f */ /* 0x000fe400038c0000 */
[----:B------:R-:W-:Y:S01]  /*7ec0*/  MOV R14, UR62 ;  /* 0x0000003e000e7c02 */ /* 0x000fe20008000f00 */
[----:B------:R-:W-:Y:S10]  /*7ed0*/  ENDCOLLECTIVE ;  /* 0x000000000000791b */ /* 0x000ff40003800000 */
.L_x_190:
[----:B------:R-:W-:Y:S05]  /*7ee0*/  BSYNC B0 ;  /* 0x0000000000007941 */ /* 0x000fea0003800000 */
.L_x_189:
[----:B------:R-:W-:Y:S05]  /*7ef0*/  BRA `(.L_x_191) ;  /* 0xfffffff800a07947 */ /* 0x000fea000383ffff */
.L_x_179:
[----:B0-----:R0:W1:Y:S02]  /*7f00*/  SYNCS.PHASECHK.TRANS64.TRYWAIT P0, [R7+URZ], R2 ;  /* 0x00000002070075a7 */ /* 0x001064000800017f */
[----:B-1----:R-:W-:Y:S05]  /*7f10*/  @!P0 NANOSLEEP.SYNCS 0x989680 ;  /* 0x009896800000895d */ /* 0x002fea0003900000 */
[----:B------:R-:W1:Y:S02]  /*7f20*/  @!P0 SYNCS.PHASECHK.TRANS64 P0, [R7+URZ], R2 ;  /* 0x00000002070085a7 */ /* 0x000e64000800007f */
[----:B-1----:R-:W-:Y:S05]  /*7f30*/  @!P0 BRA `(.L_x_179) ;  /* 0xfffffffc00f08947 */ /* 0x002fea000383ffff */
[----:B------:R-:W-:Y:S05]  /*7f40*/  BRA `(.L_x_192) ;  /* 0xfffffff800e47947 */ /* 0x000fea000383ffff */
.L_x_180:
[----:B0-----:R0:W1:Y:S02]  /*7f50*/  SYNCS.PHASECHK.TRANS64.TRYWAIT P0, [R9+URZ], R4 ;  /* 0x00000004090075a7 */ /* 0x001064000800017f */
[----:B-1----:R-:W-:Y:S05]  /*7f60*/  @!P0 NANOSLEEP.SYNCS 0x989680 ;  /* 0x009896800000895d */ /* 0x002fea0003900000 */
[----:B------:R-:W1:Y:S02]  /*7f70*/  @!P0 SYNCS.PHASECHK.TRANS64 P0, [R9+URZ], R4 ;  /* 0x00000004090085a7 */ /* 0x000e64000800007f */
[----:B-1----:R-:W-:Y:S05]  /*7f80*/  @!P0 BRA `(.L_x_180) ;  /* 0xfffffffc00f08947 */ /* 0x002fea000383ffff */
[----:B------:R-:W-:Y:S05]  /*7f90*/  BRA `(.L_x_193) ;  /* 0xfffffff800f47947 */ /* 0x000fea000383ffff */
.L_x_181:
[----:B-1----:R1:W2:Y:S02]  /*7fa0*/  SYNCS.PHASECHK.TRANS64.TRYWAIT P0, [R6+URZ], R5 ;  /* 0x00000005060075a7 */ /* 0x0022a4000800017f */
[----:B--2---:R-:W-:Y:S05]  /*7fb0*/  @!P0 NANOSLEEP.SYNCS 0x989680 ;  /* 0x009896800000895d */ /* 0x004fea0003900000 */
[----:B------:R-:W2:Y:S02]  /*7fc0*/  @!P0 SYNCS.PHASECHK.TRANS64 P0, [R6+URZ], R5 ;  /* 0x00000005060085a7 */ /* 0x000ea4000800007f */
[----:B--2---:R-:W-:Y:S05]  /*7fd0*/  @!P0 BRA `(.L_x_181) ;  /* 0xfffffffc00f08947 */ /* 0x004fea000383ffff */
[----:B------:R-:W-:Y:S05]  /*7fe0*/  BRA `(.L_x_194) ;  /* 0xfffffff800fc7947 */ /* 0x000fea000383ffff */
.L_x_195:
[----:B------:R-:W-:-:S00]  /*7ff0*/  BRA `(.L_x_195) ;  /* 0xfffffffc00fc7947 */ /* 0x000fc0000383ffff */
[----:B------:R-:W-:-:S00]  /*8000*/  NOP ;  /* 0x0000000000007918 */ /* 0x000fc00000000000 */
[----:B------:R-:W-:-:S00]  /*8010*/  NOP ;  /* 0x0000000000007918 */ /* 0x000fc00000000000 */
[----:B------:R-:W-:-:S00]  /*8020*/  NOP ;  /* 0x0000000000007918 */ /* 0x000fc00000000000 */
[----:B------:R-:W-:-:S00]  /*8030*/  NOP ;  /* 0x0000000000007918 */ /* 0x000fc00000000000 */
[----:B------:R-:W-:-:S00]  /*8040*/  NOP ;  /* 0x0000000000007918 */ /* 0x000fc00000000000 */
[----:B------:R-:W-:-:S00]  /*8050*/  NOP ;  /* 0x0000000000007918 */ /* 0x000fc00000000000 */
[----:B------:R-:W-:-:S00]  /*8060*/  NOP ;  /* 0x0000000000007918 */ /* 0x000fc00000000000 */
[----:B------:R-:W-:-:S00]  /*8070*/  NOP ;  /* 0x0000000000007918 */ /* 0x000fc00000000000 */
.L_x_196:


//--------------------- .nv.global.init           --------------------------
	.section	.nv.global.init,"aw",@progbits
.nv.global.init:
	.type		$str$22,@object
	.size		$str$22,($str$23 - $str$22)
$str$22:
        /*0000*/ 	.byte	0x6b, 0x5f, 0x74, 0x69, 0x6c, 0x65, 0x5f, 0x63, 0x6f, 0x75, 0x6e, 0x74, 0x20, 0x3e, 0x3d, 0x20
        /*0010*/ 	.byte	0x31, 0x00
	.type		$str$23,@object
	.size		$str$23,(__unnamed_1 - $str$23)
$str$23:
        /*0012*/ 	.byte	0x2f, 0x74, 0x6d, 0x70, 0x2f, 0x63, 0x75, 0x74, 0x6c, 0x61, 0x73, 0x73, 0x5f, 0x73, 0x77, 0x65
        /*0022*/ 	.byte	0x65, 0x70, 0x5f, 0x73, 0x72, 0x63, 0x2f, 0x69, 0x6e, 0x63, 0x6c, 0x75, 0x64, 0x65, 0x2f, 0x63
        /*0032*/ 	.byte	0x75, 0x74, 0x6c, 0x61, 0x73, 0x73, 0x2f, 0x67, 0x65, 0x6d, 0x6d, 0x2f, 0x63, 0x6f, 0x6c, 0x6c
        /*0042*/ 	.byte	0x65, 0x63, 0x74, 0x69, 0x76, 0x65, 0x2f, 0x73, 0x6d, 0x39, 0x30, 0x5f, 0x6d, 0x6d, 0x61, 0x5f
        /*0052*/ 	.byte	0x74, 0x6d, 0x61, 0x5f, 0x67, 0x6d, 0x6d, 0x61, 0x5f, 0x73, 0x73, 0x5f, 0x77, 0x61, 0x72, 0x70
        /*0062*/ 	.byte	0x73, 0x70, 0x65, 0x63, 0x69, 0x61, 0x6c, 0x69, 0x7a, 0x65, 0x64, 0x2e, 0x68, 0x70, 0x70, 0x00
	.type		__unnamed_1,@object
	.size		__unnamed_1,(.L_0 - __unnamed_1)
__unnamed_1:
        /*0072*/ 	.byte	0x76, 0x6f, 0x69, 0x64, 0x20, 0x63, 0x75, 0x74, 0x6c, 0x61, 0x73, 0x73, 0x3a, 0x3a, 0x67, 0x65
        /* <DEDUP_REMOVED lines=179> */
        /*0bb2*/ 	.byte	0x64, 0x65, 0x6e, 0x74, 0x69, 0x74, 0x79, 0x5d, 0x00
.L_0:


//--------------------- .nv.shared._ZN7cutlass13device_kernelINS_4gemm6kernel13GemmUniversalIN4cute5tupleIJiiiiEEENS1_10collective13CollectiveMmaINS1_34MainloopSm90TmaGmmaWarpSpecializedILi4ENS5_IJNS4_1CILi1EEESB_SB_EEENS1_32KernelTmaWarpSpecializedPingpongEEENS5_IJNSA_ILi64EEENSA_ILi128EEESG_EEENS_6half_tENS5_IJSB_llEEESI_NS5_IJlSB_lEEENS4_8TiledMMAINS4_8MMA_AtomIJNS4_4SM904GMMA26MMA_64x128x16_F32F16F16_SSILNSO_5MajorE1ELSQ_0ELNSO_7ScaleInE1ELSR_1EEEEEENS4_6LayoutISC_NS5_IJNSA_ILi0EEESV_SV_EEEEENS5_IJNS4_10UnderscoreESY_SY_EEEEENS4_13SM90_TMA_LOADENS4_14ComposedLayoutINS4_7SwizzleILi3ELi4ELi3EEENS4_18smem_ptr_flag_bitsILi16EEENSU_INS5_IJSF_NSA_ILi8EEEEEENS5_IJSB_SF_EEEEEEEvNS4_8identityES11_NS12_IS14_S16_NSU_INS5_IJS17_SF_EEENS5_IJSF_SB_EEEEEEEvS1C_EENS_8epilogue10collective6detail29Sm90TmaWarpSpecializedAdapterINS1J_15DefaultEpilogueISI_SK_SK_NS1I_6thread17LinearCombinationISI_Li1EffLNS1N_9ScaleType4KindE0ELNS_15FloatRoundStyleE2ESI_EENS1_15EpilogueDefaultEEEEEvvEEEEvNT_6ParamsE --------------------------
	.section	.nv.shared._ZN7cutlass13device_kernelINS_4gemm6kernel13GemmUniversalIN4cute5tupleIJiiiiEEENS1_10collective13CollectiveMmaINS1_34MainloopSm90TmaGmmaWarpSpecializedILi4ENS5_IJNS4_1CILi1EEESB_SB_EEENS1_32KernelTmaWarpSpecializedPingpongEEENS5_IJNSA_ILi64EEENSA_ILi128EEESG_EEENS_6half_tENS5_IJSB_llEEESI_NS5_IJlSB_lEEENS4_8TiledMMAINS4_8MMA_AtomIJNS4_4SM904GMMA26MMA_64x128x16_F32F16F16_SSILNSO_5MajorE1ELSQ_0ELNSO_7ScaleInE1ELSR_1EEEEEENS4_6LayoutISC_NS5_IJNSA_ILi0EEESV_SV_EEEEENS5_IJNS4_10UnderscoreESY_SY_EEEEENS4_13SM90_TMA_LOADENS4_14ComposedLayoutINS4_7SwizzleILi3ELi4ELi3EEENS4_18smem_ptr_flag_bitsILi16EEENSU_INS5_IJSF_NSA_ILi8EEEEEENS5_IJSB_SF_EEEEEEEvNS4_8identityES11_NS12_IS14_S16_NSU_INS5_IJS17_SF_EEENS5_IJSF_SB_EEEEEEEvS1C_EENS_8epilogue10collective6detail29Sm90TmaWarpSpecializedAdapterINS1J_15DefaultEpilogueISI_SK_SK_NS1I_6thread17LinearCombinationISI_Li1EffLNS1N_9ScaleType4KindE0ELNS_15FloatRoundStyleE2ESI_EENS1_15EpilogueDefaultEEEEEvvEEEEvNT_6ParamsE,"aw",@nobits
	.sectionflags	@""
	.align	16
	.zero		1024


//--------------------- .nv.shared.reserved.0     --------------------------
	.section	.nv.shared.reserved.0,"aw",@nobits
	.weak		__nv_reservedSMEM_offset_0_alias
	.size		__nv_reservedSMEM_offset_0_alias, 0, 0
	.other		__nv_reservedSMEM_offset_0_alias,@"STO_CUDA_RESERVED_SHARED STV_DEFAULT"
__nv_reservedSMEM_offset_0_alias:
	.zero		0


//--------------------- .nv.global                --------------------------
	.section	.nv.global,"aw",@nobits
.nv.global:
	.type		_ZN40_INTERNAL_2cf877eb_4_k_cu_06d118e0_174384cute1_E,@object
	.size		_ZN40_INTERNAL_2cf877eb_4_k_cu_06d118e0_174384cute1_E,(_ZN40_INTERNAL_2cf877eb_4_k_cu_06d118e0_174384cuda3std3__45__cpo6cbeginE - _ZN40_INTERNAL_2cf877eb_4_k_cu_06d118e0_174384cute1_E)
_ZN40_INTERNAL_2cf877eb_4_k_cu_06d118e0_174384cute1_E:
	.zero		1
	.type		_ZN40_INTERNAL_2cf877eb_4_k_cu_06d118e0_174384cuda3std3__45__cpo6cbeginE,@object
	.size		_ZN40_INTERNAL_2cf877eb_4_k_cu_06d118e0_174384cuda3std3__45__cpo6cbeginE,(_ZN40_INTERNAL_2cf877eb_4_k_cu_06d118e0_174384cuda3std3__48in_placeE - _ZN40_INTERNAL_2cf877eb_4_k_cu_06d118e0_174384cuda3std3__45__cpo6cbeginE)
_ZN40_INTERNAL_2cf877eb_4_k_cu_06d118e0_174384cuda3std3__45__cpo6cbeginE:
	.zero		1
	.type		_ZN40_INTERNAL_2cf877eb_4_k_cu_06d118e0_174384cuda3std3__48in_placeE,@object
	.size		_ZN40_INTERNAL_2cf877eb_4_k_cu_06d118e0_174384cuda3std3__48in_placeE,(_ZN40_INTERNAL_2cf877eb_4_k_cu_06d118e0_174384cuda3std6ranges3__45__cpo9iter_moveE - _ZN40_INTERNAL_2cf877eb_4_k_cu_06d118e0_174384cuda3std3__48in_placeE)
_ZN40_INTERNAL_2cf877eb_4_k_cu_06d118e0_174384cuda3std3__48in_placeE:
	.zero		1
	.type		_ZN40_INTERNAL_2cf877eb_4_k_cu_06d118e0_174384cuda3std6ranges3__45__cpo9iter_moveE,@object
	.size		_ZN40_INTERNAL_2cf877eb_4_k_cu_06d118e0_174384cuda3std6ranges3__45__cpo9iter_moveE,(_ZN40_INTERNAL_2cf877eb_4_k_cu_06d118e0_174384cuda3std3__45__cpo5beginE - _ZN40_INTERNAL_2cf877eb_4_k_cu_06d118e0_174384cuda3std6ranges3__45__cpo9iter_moveE)
_ZN40_INTERNAL_2cf877eb_4_k_cu_06d118e0_174384cuda3std6ranges3__45__cpo9iter_moveE:
	.zero		1
	.type		_ZN40_INTERNAL_2cf877eb_4_k_cu_06d118e0_174384cuda3std3__45__cpo5beginE,@object
	.size		_ZN40_INTERNAL_2cf877eb_4_k_cu_06d118e0_174384cuda3std3__45__cpo5beginE,(_ZN40_INTERNAL_2cf877eb_4_k_cu_06d118e0_174384cuda3std3__442_GLOBAL__N__2cf877eb_4_k_cu_06d118e0_174386ignoreE - _ZN40_INTERNAL_2cf877eb_4_k_cu_06d118e0_174384cuda3std3__45__cpo5beginE)
_ZN40_INTERNAL_2cf877eb_4_k_cu_06d118e0_174384cuda3std3__45__cpo5beginE:
	.zero		1
	.type		_ZN40_INTERNAL_2cf877eb_4_k_cu_06d118e0_174384cuda3std3__442_GLOBAL__N__2cf877eb_4_k_cu_06d118e0_174386ignoreE,@object
	.size		_ZN40_INTERNAL_2cf877eb_4_k_cu_06d118e0_174384cuda3std3__442_GLOBAL__N__2cf877eb_4_k_cu_06d118e0_174386ignoreE,(_ZN40_INTERNAL_2cf877eb_4_k_cu_06d118e0_174384cute7productE - _ZN40_INTERNAL_2cf877eb_4_k_cu_06d118e0_174384cuda3std3__442_GLOBAL__N__2cf877eb_4_k_cu_06d118e0_174386ignoreE)
_ZN40_INTERNAL_2cf877eb_4_k_cu_06d118e0_174384cuda3std3__442_GLOBAL__N__2cf877eb_4_k_cu_06d118e0_174386ignoreE:
	.zero		1
	.type		_ZN40_INTERNAL_2cf877eb_4_k_cu_06d118e0_174384cute7productE,@object
	.size		_ZN40_INTERNAL_2cf877eb_4_k_cu_06d118e0_174384cute7productE,(_ZN40_INTERNAL_2cf877eb_4_k_cu_06d118e0_174384cuda3std3__45__cpo3endE - _ZN40_INTERNAL_2cf877eb_4_k_cu_06d118e0_174384cute7productE)
_ZN40_INTERNAL_2cf877eb_4_k_cu_06d118e0_174384cute7productE:
	.zero		1
	.type		_ZN40_INTERNAL_2cf877eb_4_k_cu_06d118e0_174384cuda3std3__45__cpo3endE,@object
	.size		_ZN40_INTERNAL_2cf877eb_4_k_cu_06d118e0_174384cuda3std3__45__cpo3endE,(_ZN40_INTERNAL_2cf877eb_4_k_cu_06d118e0_174384cuda3std3__419piecewise_constructE - _ZN40_INTERNAL_2cf877eb_4_k_cu_06d118e0_174384cuda3std3__45__cpo3endE)
_ZN40_INTERNAL_2cf877eb_4_k_cu_06d118e0_174384cuda3std3__45__cpo3endE:
	.zero		1
	.type		_ZN40_INTERNAL_2cf877eb_4_k_cu_06d118e0_174384cuda3std3__419piecewise_constructE,@object
	.size		_ZN40_INTERNAL_2cf877eb_4_k_cu_06d118e0_174384cuda3std3__419piecewise_constructE,(_ZN40_INTERNAL_2cf877eb_4_k_cu_06d118e0_174384cuda3std3__45__cpo4cendE - _ZN40_INTERNAL_2cf877eb_4_k_cu_06d118e0_174384cuda3std3__419piecewise_constructE)
_ZN40_INTERNAL_2cf877eb_4_k_cu_06d118e0_174384cuda3std3__419piecewise_constructE:
	.zero		1
	.type		_ZN40_INTERNAL_2cf877eb_4_k_cu_06d118e0_174384cuda3std3__45__cpo4cendE,@object
	.size		_ZN40_INTERNAL_2cf877eb_4_k_cu_06d118e0_174384cuda3std3__45__cpo4cendE,(_ZN40_INTERNAL_2cf877eb_4_k_cu_06d118e0_174384cuda3std6ranges3__45__cpo4swapE - _ZN40_INTERNAL_2cf877eb_4_k_cu_06d118e0_174384cuda3std3__45__cpo4cendE)
_ZN40_INTERNAL_2cf877eb_4_k_cu_06d118e0_174384cuda3std3__45__cpo4cendE:
	.zero		1
	.type		_ZN40_INTERNAL_2cf877eb_4_k_cu_06d118e0_174384cuda3std6ranges3__45__cpo4swapE,@object
	.size		_ZN40_INTERNAL_2cf877eb_4_k_cu_06d118e0_174384cuda3std6ranges3__45__cpo4swapE,(.L_8 - _ZN40_INTERNAL_2cf877eb_4_k_cu_06d118e0_174384cuda3std6ranges3__45__cpo4swapE)
_ZN40_INTERNAL_2cf877eb_4_k_cu_06d118e0_174384cuda3std6ranges3__45__cpo4swapE:
	.zero		1
.L_8:


//--------------------- .nv.constant0._ZN7cutlass13device_kernelINS_4gemm6kernel13GemmUniversalIN4cute5tupleIJiiiiEEENS1_10collective13CollectiveMmaINS1_34MainloopSm90TmaGmmaWarpSpecializedILi4ENS5_IJNS4_1CILi1EEESB_SB_EEENS1_32KernelTmaWarpSpecializedPingpongEEENS5_IJNSA_ILi64EEENSA_ILi128EEESG_EEENS_6half_tENS5_IJSB_llEEESI_NS5_IJlSB_lEEENS4_8TiledMMAINS4_8MMA_AtomIJNS4_4SM904GMMA26MMA_64x128x16_F32F16F16_SSILNSO_5MajorE1ELSQ_0ELNSO_7ScaleInE1ELSR_1EEEEEENS4_6LayoutISC_NS5_IJNSA_ILi0EEESV_SV_EEEEENS5_IJNS4_10UnderscoreESY_SY_EEEEENS4_13SM90_TMA_LOADENS4_14ComposedLayoutINS4_7SwizzleILi3ELi4ELi3EEENS4_18smem_ptr_flag_bitsILi16EEENSU_INS5_IJSF_NSA_ILi8EEEEEENS5_IJSB_SF_EEEEEEEvNS4_8identityES11_NS12_IS14_S16_NSU_INS5_IJS17_SF_EEENS5_IJSF_SB_EEEEEEEvS1C_EENS_8epilogue10collective6detail29Sm90TmaWarpSpecializedAdapterINS1J_15DefaultEpilogueISI_SK_SK_NS1I_6thread17LinearCombinationISI_Li1EffLNS1N_9ScaleType4KindE0ELNS_15FloatRoundStyleE2ESI_EENS1_15EpilogueDefaultEEEEEvvEEEEvNT_6ParamsE --------------------------
	.section	.nv.constant0._ZN7cutlass13device_kernelINS_4gemm6kernel13GemmUniversalIN4cute5tupleIJiiiiEEENS1_10collective13CollectiveMmaINS1_34MainloopSm90TmaGmmaWarpSpecializedILi4ENS5_IJNS4_1CILi1EEESB_SB_EEENS1_32KernelTmaWarpSpecializedPingpongEEENS5_IJNSA_ILi64EEENSA_ILi128EEESG_EEENS_6half_tENS5_IJSB_llEEESI_NS5_IJlSB_lEEENS4_8TiledMMAINS4_8MMA_AtomIJNS4_4SM904GMMA26MMA_64x128x16_F32F16F16_SSILNSO_5MajorE1ELSQ_0ELNSO_7ScaleInE1ELSR_1EEEEEENS4_6LayoutISC_NS5_IJNSA_ILi0EEESV_SV_EEEEENS5_IJNS4_10UnderscoreESY_SY_EEEEENS4_13SM90_TMA_LOADENS4_14ComposedLayoutINS4_7SwizzleILi3ELi4ELi3EEENS4_18smem_ptr_flag_bitsILi16EEENSU_INS5_IJSF_NSA_ILi8EEEEEENS5_IJSB_SF_EEEEEEEvNS4_8identityES11_NS12_IS14_S16_NSU_INS5_IJS17_SF_EEENS5_IJSF_SB_EEEEEEEvS1C_EENS_8epilogue10collective6detail29Sm90TmaWarpSpecializedAdapterINS1J_15DefaultEpilogueISI_SK_SK_NS1I_6thread17LinearCombinationISI_Li1EffLNS1N_9ScaleType4KindE0ELNS_15FloatRoundStyleE2ESI_EENS1_15EpilogueDefaultEEEEEvvEEEEvNT_6ParamsE,"a",@progbits
	.sectionflags	@""
	.align	4
.nv.constant0._ZN7cutlass13device_kernelINS_4gemm6kernel13GemmUniversalIN4cute5tupleIJiiiiEEENS1_10collective13CollectiveMmaINS1_34MainloopSm90TmaGmmaWarpSpecializedILi4ENS5_IJNS4_1CILi1EEESB_SB_EEENS1_32KernelTmaWarpSpecializedPingpongEEENS5_IJNSA_ILi64EEENSA_ILi128EEESG_EEENS_6half_tENS5_IJSB_llEEESI_NS5_IJlSB_lEEENS4_8TiledMMAINS4_8MMA_AtomIJNS4_4SM904GMMA26MMA_64x128x16_F32F16F16_SSILNSO_5MajorE1ELSQ_0ELNSO_7ScaleInE1ELSR_1EEEEEENS4_6LayoutISC_NS5_IJNSA_ILi0EEESV_SV_EEEEENS5_IJNS4_10UnderscoreESY_SY_EEEEENS4_13SM90_TMA_LOADENS4_14ComposedLayoutINS4_7SwizzleILi3ELi4ELi3EEENS4_18smem_ptr_flag_bitsILi16EEENSU_INS5_IJSF_NSA_ILi8EEEEEENS5_IJSB_SF_EEEEEEEvNS4_8identityES11_NS12_IS14_S16_NSU_INS5_IJS17_SF_EEENS5_IJSF_SB_EEEEEEEvS1C_EENS_8epilogue10collective6detail29Sm90TmaWarpSpecializedAdapterINS1J_15DefaultEpilogueISI_SK_SK_NS1I_6thread17LinearCombinationISI_Li1EffLNS1N_9ScaleType4KindE0ELNS_15FloatRoundStyleE2ESI_EENS1_15EpilogueDefaultEEEEEvvEEEEvNT_6ParamsE:
	.zero		1664


//--------------------- SYMBOLS --------------------------

	.type		.nv.reservedSmem.offset0,@object
	.size		.nv.reservedSmem.offset0,0x4
	.type		__assertfail,@function
